	.target	sm_90a

	.elftype	@"ET_EXEC"


//--------------------- .note.nv.tkinfo           --------------------------
	.section	.note.nv.tkinfo,"",@"SHT_NOTE"
	.sectionflags	@"SHF_NOTE_NV_TKINFO"
	.tkinfo
        /*0018*/ 	.word	0x00000002
        /*0030*/ 	.string	""
        /*0030*/ 	.string	"ptxas"
        /*0030*/ 	.string	"Cuda compilation tools, release 13.0, V13.0.88"
        /*0030*/ 	.string	"Build cuda_13.0.r13.0/compiler.36424714_0"
        /*0030*/ 	.string	"-arch sm_90a -m 64 "



//--------------------- .note.nv.cuinfo           --------------------------
	.section	.note.nv.cuinfo,"",@"SHT_NOTE"
	.sectionflags	@"SHF_NOTE_NV_CUINFO"
        /*0018*/ 	.short	0x0002
        /*001a*/ 	.short	0x005a
        /*001c*/ 	.short	0x0082
	.zero		2


//--------------------- .nv.info                  --------------------------
	.section	.nv.info,"",@"SHT_CUDA_INFO"
	.align	4


	//----- nvinfo : EIATTR_REGCOUNT
	.align		4
        /*0000*/ 	.byte	0x04, 0x2f
        /*0002*/ 	.short	(.L_12 - .L_11)
	.align		4
.L_11:
        /*0004*/ 	.word	index@(_ZN7cutlass13device_kernelIN5flash19enable_sm80_to_sm89INS1_16FlashAttnFwdSm80INS1_25CollectiveMainloopFwdSm80ILi8ELi1ELb1EN4cute5tupleIJNS5_1CILi128EEENS7_ILi112EEES8_EEELi128ENS_6half_tEfNS_4arch4Sm80ELb1ELb0ELb0ELb1ELb0ELb1ELb1ELb1EEENS1_21CollectiveEpilogueFwdINS6_IJS8_S8_S9_EEENS6_IJNS7_ILi1EEESH_SH_EEESB_SD_Li256ELb1ELb1ELb1ELb0EEENS1_36VarlenDynamicPersistentTileSchedulerILi128ELi112ELi256ELi256ELb1ELb1ELb0ELb1ELb1ELb1EEEEEEEEEvNT_6ParamsE)
        /*0008*/ 	.word	0x00000004


	//----- nvinfo : EIATTR_FRAME_SIZE
	.align		4
.L_12:
        /*000c*/ 	.byte	0x04, 0x11
        /*000e*/ 	.short	(.L_14 - .L_13)
	.align		4
.L_13:
        /*0010*/ 	.word	index@(_ZN7cutlass13device_kernelIN5flash19enable_sm80_to_sm89INS1_16FlashAttnFwdSm80INS1_25CollectiveMainloopFwdSm80ILi8ELi1ELb1EN4cute5tupleIJNS5_1CILi128EEENS7_ILi112EEES8_EEELi128ENS_6half_tEfNS_4arch4Sm80ELb1ELb0ELb0ELb1ELb0ELb1ELb1ELb1EEENS1_21CollectiveEpilogueFwdINS6_IJS8_S8_S9_EEENS6_IJNS7_ILi1EEESH_SH_EEESB_SD_Li256ELb1ELb1ELb1ELb0EEENS1_36VarlenDynamicPersistentTileSchedulerILi128ELi112ELi256ELi256ELb1ELb1ELb0ELb1ELb1ELb1EEEEEEEEEvNT_6ParamsE)
        /*0014*/ 	.word	0x00000000


	//----- nvinfo : EIATTR_REGCOUNT
	.align		4
.L_14:
        /*0018*/ 	.byte	0x04, 0x2f
        /*001a*/ 	.short	(.L_16 - .L_15)
	.align		4
.L_15:
        /*001c*/ 	.word	index@(_ZN7cutlass13device_kernelIN5flash19enable_sm80_to_sm89INS1_16FlashAttnFwdSm80INS1_25CollectiveMainloopFwdSm80ILi8ELi1ELb1EN4cute5tupleIJNS5_1CILi128EEENS7_ILi112EEES8_EEELi128ENS_6half_tEfNS_4arch4Sm80ELb1ELb0ELb0ELb1ELb0ELb0ELb1ELb1EEENS1_21CollectiveEpilogueFwdINS6_IJS8_S8_S9_EEENS6_IJNS7_ILi1EEESH_SH_EEESB_SD_Li256ELb1ELb1ELb1ELb0EEENS1_36VarlenDynamicPersistentTileSchedulerILi128ELi112ELi256ELi256ELb1ELb1ELb0ELb1ELb1ELb1EEEEEEEEEvNT_6ParamsE)
        /*0020*/ 	.word	0x00000004


	//----- nvinfo : EIATTR_FRAME_SIZE
	.align		4
.L_16:
        /*0024*/ 	.byte	0x04, 0x11
        /*0026*/ 	.short	(.L_18 - .L_17)
	.align		4
.L_17:
        /*0028*/ 	.word	index@(_ZN7cutlass13device_kernelIN5flash19enable_sm80_to_sm89INS1_16FlashAttnFwdSm80INS1_25CollectiveMainloopFwdSm80ILi8ELi1ELb1EN4cute5tupleIJNS5_1CILi128EEENS7_ILi112EEES8_EEELi128ENS_6half_tEfNS_4arch4Sm80ELb1ELb0ELb0ELb1ELb0ELb0ELb1ELb1EEENS1_21CollectiveEpilogueFwdINS6_IJS8_S8_S9_EEENS6_IJNS7_ILi1EEESH_SH_EEESB_SD_Li256ELb1ELb1ELb1ELb0EEENS1_36VarlenDynamicPersistentTileSchedulerILi128ELi112ELi256ELi256ELb1ELb1ELb0ELb1ELb1ELb1EEEEEEEEEvNT_6ParamsE)
        /*002c*/ 	.word	0x00000000


	//----- nvinfo : EIATTR_REGCOUNT
	.align		4
.L_18:
        /*0030*/ 	.byte	0x04, 0x2f
        /*0032*/ 	.short	(.L_20 - .L_19)
	.align		4
.L_19:
        /*0034*/ 	.word	index@(_ZN7cutlass13device_kernelIN5flash19enable_sm80_to_sm89INS1_16FlashAttnFwdSm80INS1_25CollectiveMainloopFwdSm80ILi4ELi1ELb0EN4cute5tupleIJNS5_1CILi128EEENS7_ILi64EEES8_EEELi128ENS_6half_tEfNS_4arch4Sm80ELb1ELb0ELb0ELb0ELb0ELb0ELb1ELb1EEENS1_21CollectiveEpilogueFwdINS6_IJS8_S8_S9_EEENS6_IJNS7_ILi1EEESH_SH_EEESB_SD_Li128ELb0ELb1ELb1ELb0EEENS1_30DynamicPersistentTileSchedulerILi128ELi128ELb1ELb1ELb0EEEEEEEEEvNT_6ParamsE)
        /*0038*/ 	.word	0x00000004


	//----- nvinfo : EIATTR_FRAME_SIZE
	.align		4
.L_20:
        /*003c*/ 	.byte	0x04, 0x11
        /*003e*/ 	.short	(.L_22 - .L_21)
	.align		4
.L_21:
        /*0040*/ 	.word	index@(_ZN7cutlass13device_kernelIN5flash19enable_sm80_to_sm89INS1_16FlashAttnFwdSm80INS1_25CollectiveMainloopFwdSm80ILi4ELi1ELb0EN4cute5tupleIJNS5_1CILi128EEENS7_ILi64EEES8_EEELi128ENS_6half_tEfNS_4arch4Sm80ELb1ELb0ELb0ELb0ELb0ELb0ELb1ELb1EEENS1_21CollectiveEpilogueFwdINS6_IJS8_S8_S9_EEENS6_IJNS7_ILi1EEESH_SH_EEESB_SD_Li128ELb0ELb1ELb1ELb0EEENS1_30DynamicPersistentTileSchedulerILi128ELi128ELb1ELb1ELb0EEEEEEEEEvNT_6ParamsE)
        /*0044*/ 	.word	0x00000000


	//----- nvinfo : EIATTR_REGCOUNT
	.align		4
.L_22:
        /*0048*/ 	.byte	0x04, 0x2f
        /*004a*/ 	.short	(.L_24 - .L_23)
	.align		4
.L_23:
        /*004c*/ 	.word	index@(_ZN7cutlass13device_kernelIN5flash19enable_sm80_to_sm89INS1_16FlashAttnFwdSm80INS1_25CollectiveMainloopFwdSm80ILi8ELi1ELb1EN4cute5tupleIJNS5_1CILi128EEENS7_ILi96EEES8_EEELi128ENS_6half_tEfNS_4arch4Sm80ELb0ELb1ELb0ELb1ELb0ELb1ELb1ELb1EEENS1_21CollectiveEpilogueFwdINS6_IJS8_S8_S9_EEENS6_IJNS7_ILi1EEESH_SH_EEESB_SD_Li256ELb1ELb1ELb1ELb0EEENS1_36VarlenDynamicPersistentTileSchedulerILi128ELi96ELi256ELi256ELb1ELb1ELb0ELb1ELb0ELb1EEEEEEEEEvNT_6ParamsE)
        /*0050*/ 	.word	0x00000004


	//----- nvinfo : EIATTR_FRAME_SIZE
	.align		4
.L_24:
        /*0054*/ 	.byte	0x04, 0x11
        /*0056*/ 	.short	(.L_26 - .L_25)
	.align		4
.L_25:
        /*0058*/ 	.word	index@(_ZN7cutlass13device_kernelIN5flash19enable_sm80_to_sm89INS1_16FlashAttnFwdSm80INS1_25CollectiveMainloopFwdSm80ILi8ELi1ELb1EN4cute5tupleIJNS5_1CILi128EEENS7_ILi96EEES8_EEELi128ENS_6half_tEfNS_4arch4Sm80ELb0ELb1ELb0ELb1ELb0ELb1ELb1ELb1EEENS1_21CollectiveEpilogueFwdINS6_IJS8_S8_S9_EEENS6_IJNS7_ILi1EEESH_SH_EEESB_SD_Li256ELb1ELb1ELb1ELb0EEENS1_36VarlenDynamicPersistentTileSchedulerILi128ELi96ELi256ELi256ELb1ELb1ELb0ELb1ELb0ELb1EEEEEEEEEvNT_6ParamsE)
        /*005c*/ 	.word	0x00000000


	//----- nvinfo : EIATTR_REGCOUNT
	.align		4
.L_26:
        /*0060*/ 	.byte	0x04, 0x2f
        /*0062*/ 	.short	(.L_28 - .L_27)
	.align		4
.L_27:
        /*0064*/ 	.word	index@(_ZN7cutlass13device_kernelIN5flash19enable_sm80_to_sm89INS1_16FlashAttnFwdSm80INS1_25CollectiveMainloopFwdSm80ILi8ELi1ELb1EN4cute5tupleIJNS5_1CILi128EEENS7_ILi96EEES8_EEELi128ENS_6half_tEfNS_4arch4Sm80ELb0ELb1ELb0ELb1ELb0ELb0ELb1ELb1EEENS1_21CollectiveEpilogueFwdINS6_IJS8_S8_S9_EEENS6_IJNS7_ILi1EEESH_SH_EEESB_SD_Li256ELb1ELb1ELb1ELb0EEENS1_36VarlenDynamicPersistentTileSchedulerILi128ELi96ELi256ELi256ELb1ELb1ELb0ELb1ELb0ELb1EEEEEEEEEvNT_6ParamsE)
        /*0068*/ 	.word	0x00000004


	//----- nvinfo : EIATTR_FRAME_SIZE
	.align		4
.L_28:
        /*006c*/ 	.byte	0x04, 0x11
        /*006e*/ 	.short	(.L_30 - .L_29)
	.align		4
.L_29:
        /*0070*/ 	.word	index@(_ZN7cutlass13device_kernelIN5flash19enable_sm80_to_sm89INS1_16FlashAttnFwdSm80INS1_25CollectiveMainloopFwdSm80ILi8ELi1ELb1EN4cute5tupleIJNS5_1CILi128EEENS7_ILi96EEES8_EEELi128ENS_6half_tEfNS_4arch4Sm80ELb0ELb1ELb0ELb1ELb0ELb0ELb1ELb1EEENS1_21CollectiveEpilogueFwdINS6_IJS8_S8_S9_EEENS6_IJNS7_ILi1EEESH_SH_EEESB_SD_Li256ELb1ELb1ELb1ELb0EEENS1_36VarlenDynamicPersistentTileSchedulerILi128ELi96ELi256ELi256ELb1ELb1ELb0ELb1ELb0ELb1EEEEEEEEEvNT_6ParamsE)
        /*0074*/ 	.word	0x00000000


	//----- nvinfo : EIATTR_REGCOUNT
	.align		4
.L_30:
        /*0078*/ 	.byte	0x04, 0x2f
        /*007a*/ 	.short	(.L_32 - .L_31)
	.align		4
.L_31:
        /*007c*/ 	.word	index@(_ZN7cutlass13device_kernelIN5flash19enable_sm80_to_sm89INS1_16FlashAttnFwdSm80INS1_25CollectiveMainloopFwdSm80ILi4ELi1ELb0EN4cute5tupleIJNS5_1CILi128EEENS7_ILi48EEES8_EEELi128ENS_6half_tEfNS_4arch4Sm80ELb0ELb1ELb0ELb0ELb0ELb0ELb1ELb1EEENS1_21CollectiveEpilogueFwdINS6_IJS8_S8_S9_EEENS6_IJNS7_ILi1EEESH_SH_EEESB_SD_Li128ELb0ELb1ELb1ELb0EEENS1_19SingleTileSchedulerILb0ELb1ELb1ELi128EEEEEEEEEvNT_6ParamsE)
        /*0080*/ 	.word	0x00000004


	//----- nvinfo : EIATTR_FRAME_SIZE
	.align		4
.L_32:
        /*0084*/ 	.byte	0x04, 0x11
        /*0086*/ 	.short	(.L_34 - .L_33)
	.align		4
.L_33:
        /*0088*/ 	.word	index@(_ZN7cutlass13device_kernelIN5flash19enable_sm80_to_sm89INS1_16FlashAttnFwdSm80INS1_25CollectiveMainloopFwdSm80ILi4ELi1ELb0EN4cute5tupleIJNS5_1CILi128EEENS7_ILi48EEES8_EEELi128ENS_6half_tEfNS_4arch4Sm80ELb0ELb1ELb0ELb0ELb0ELb0ELb1ELb1EEENS1_21CollectiveEpilogueFwdINS6_IJS8_S8_S9_EEENS6_IJNS7_ILi1EEESH_SH_EEESB_SD_Li128ELb0ELb1ELb1ELb0EEENS1_19SingleTileSchedulerILb0ELb1ELb1ELi128EEEEEEEEEvNT_6ParamsE)
        /*008c*/ 	.word	0x00000000


	//----- nvinfo : EIATTR_REGCOUNT
	.align		4
.L_34:
        /*0090*/ 	.byte	0x04, 0x2f
        /*0092*/ 	.short	(.L_36 - .L_35)
	.align		4
.L_35:
        /*0094*/ 	.word	index@(_ZN7cutlass13device_kernelIN5flash19enable_sm80_to_sm89INS1_16FlashAttnFwdSm80INS1_25CollectiveMainloopFwdSm80ILi8ELi1ELb1EN4cute5tupleIJNS5_1CILi128EEENS7_ILi112EEES8_EEELi128ENS_6half_tEfNS_4arch4Sm80ELb0ELb0ELb0ELb1ELb0ELb1ELb1ELb1EEENS1_21CollectiveEpilogueFwdINS6_IJS8_S8_S9_EEENS6_IJNS7_ILi1EEESH_SH_EEESB_SD_Li256ELb1ELb1ELb1ELb0EEENS1_36VarlenDynamicPersistentTileSchedulerILi128ELi112ELi256ELi256ELb1ELb1ELb0ELb0ELb1ELb1EEEEEEEEEvNT_6ParamsE)
        /*0098*/ 	.word	0x00000004


	//----- nvinfo : EIATTR_FRAME_SIZE
	.align		4
.L_36:
        /*009c*/ 	.byte	0x04, 0x11
        /*009e*/ 	.short	(.L_38 - .L_37)
	.align		4
.L_37:
        /*00a0*/ 	.word	index@(_ZN7cutlass13device_kernelIN5flash19enable_sm80_to_sm89INS1_16FlashAttnFwdSm80INS1_25CollectiveMainloopFwdSm80ILi8ELi1ELb1EN4cute5tupleIJNS5_1CILi128EEENS7_ILi112EEES8_EEELi128ENS_6half_tEfNS_4arch4Sm80ELb0ELb0ELb0ELb1ELb0ELb1ELb1ELb1EEENS1_21CollectiveEpilogueFwdINS6_IJS8_S8_S9_EEENS6_IJNS7_ILi1EEESH_SH_EEESB_SD_Li256ELb1ELb1ELb1ELb0EEENS1_36VarlenDynamicPersistentTileSchedulerILi128ELi112ELi256ELi256ELb1ELb1ELb0ELb0ELb1ELb1EEEEEEEEEvNT_6ParamsE)
        /*00a4*/ 	.word	0x00000000


	//----- nvinfo : EIATTR_REGCOUNT
	.align		4
.L_38:
        /*00a8*/ 	.byte	0x04, 0x2f
        /*00aa*/ 	.short	(.L_40 - .L_39)
	.align		4
.L_39:
        /*00ac*/ 	.word	index@(_ZN7cutlass13device_kernelIN5flash19enable_sm80_to_sm89INS1_16FlashAttnFwdSm80INS1_25CollectiveMainloopFwdSm80ILi8ELi1ELb1EN4cute5tupleIJNS5_1CILi128EEENS7_ILi112EEES8_EEELi128ENS_6half_tEfNS_4arch4Sm80ELb0ELb0ELb0ELb1ELb0ELb0ELb1ELb1EEENS1_21CollectiveEpilogueFwdINS6_IJS8_S8_S9_EEENS6_IJNS7_ILi1EEESH_SH_EEESB_SD_Li256ELb1ELb1ELb1ELb0EEENS1_36VarlenDynamicPersistentTileSchedulerILi128ELi112ELi256ELi256ELb1ELb1ELb0ELb0ELb1ELb1EEEEEEEEEvNT_6ParamsE)
        /*00b0*/ 	.word	0x00000004


	//----- nvinfo : EIATTR_FRAME_SIZE
	.align		4
.L_40:
        /*00b4*/ 	.byte	0x04, 0x11
        /*00b6*/ 	.short	(.L_42 - .L_41)
	.align		4
.L_41:
        /*00b8*/ 	.word	index@(_ZN7cutlass13device_kernelIN5flash19enable_sm80_to_sm89INS1_16FlashAttnFwdSm80INS1_25CollectiveMainloopFwdSm80ILi8ELi1ELb1EN4cute5tupleIJNS5_1CILi128EEENS7_ILi112EEES8_EEELi128ENS_6half_tEfNS_4arch4Sm80ELb0ELb0ELb0ELb1ELb0ELb0ELb1ELb1EEENS1_21CollectiveEpilogueFwdINS6_IJS8_S8_S9_EEENS6_IJNS7_ILi1EEESH_SH_EEESB_SD_Li256ELb1ELb1ELb1ELb0EEENS1_36VarlenDynamicPersistentTileSchedulerILi128ELi112ELi256ELi256ELb1ELb1ELb0ELb0ELb1ELb1EEEEEEEEEvNT_6ParamsE)
        /*00bc*/ 	.word	0x00000000


	//----- nvinfo : EIATTR_REGCOUNT
	.align		4
.L_42:
        /*00c0*/ 	.byte	0x04, 0x2f
        /*00c2*/ 	.short	(.L_44 - .L_43)
	.align		4
.L_43:
        /*00c4*/ 	.word	index@(_ZN7cutlass13device_kernelIN5flash19enable_sm80_to_sm89INS1_16FlashAttnFwdSm80INS1_25CollectiveMainloopFwdSm80ILi4ELi1ELb0EN4cute5tupleIJNS5_1CILi128EEENS7_ILi64EEES8_EEELi128ENS_6half_tEfNS_4arch4Sm80ELb0ELb0ELb0ELb0ELb0ELb0ELb1ELb1EEENS1_21CollectiveEpilogueFwdINS6_IJS8_S8_S9_EEENS6_IJNS7_ILi1EEESH_SH_EEESB_SD_Li128ELb0ELb1ELb1ELb0EEENS1_19SingleTileSchedulerILb0ELb1ELb1ELi128EEEEEEEEEvNT_6ParamsE)
        /*00c8*/ 	.word	0x00000004


	//----- nvinfo : EIATTR_FRAME_SIZE
	.align		4
.L_44:
        /*00cc*/ 	.byte	0x04, 0x11
        /*00ce*/ 	.short	(.L_46 - .L_45)
	.align		4
.L_45:
        /*00d0*/ 	.word	index@(_ZN7cutlass13device_kernelIN5flash19enable_sm80_to_sm89INS1_16FlashAttnFwdSm80INS1_25CollectiveMainloopFwdSm80ILi4ELi1ELb0EN4cute5tupleIJNS5_1CILi128EEENS7_ILi64EEES8_EEELi128ENS_6half_tEfNS_4arch4Sm80ELb0ELb0ELb0ELb0ELb0ELb0ELb1ELb1EEENS1_21CollectiveEpilogueFwdINS6_IJS8_S8_S9_EEENS6_IJNS7_ILi1EEESH_SH_EEESB_SD_Li128ELb0ELb1ELb1ELb0EEENS1_19SingleTileSchedulerILb0ELb1ELb1ELi128EEEEEEEEEvNT_6ParamsE)
        /*00d4*/ 	.word	0x00000000


	//----- nvinfo : EIATTR_REGCOUNT
	.align		4
.L_46:
        /*00d8*/ 	.byte	0x04, 0x2f
        /*00da*/ 	.short	(.L_48 - .L_47)
	.align		4
.L_47:
        /*00dc*/ 	.word	index@(_ZN7cutlass13device_kernelIN5flash19enable_sm80_to_sm89INS1_16FlashAttnFwdSm80INS1_25CollectiveMainloopFwdSm80ILi8ELi1ELb1EN4cute5tupleIJNS5_1CILi128EEES8_S8_EEELi128ENS_6half_tEfNS_4arch4Sm80ELb1ELb0ELb0ELb0ELb0ELb0ELb1ELb1EEENS1_21CollectiveEpilogueFwdIS9_NS6_IJNS7_ILi1EEESF_SF_EEESA_SC_Li256ELb0ELb1ELb1ELb0EEENS1_30DynamicPersistentTileSchedulerILi256ELi256ELb1ELb1ELb0EEEEEEEEEvNT_6ParamsE)
        /*00e0*/ 	.word	0x00000004


	//----- nvinfo : EIATTR_FRAME_SIZE
	.align		4
.L_48:
        /*00e4*/ 	.byte	0x04, 0x11
        /*00e6*/ 	.short	(.L_50 - .L_49)
	.align		4
.L_49:
        /*00e8*/ 	.word	index@(_ZN7cutlass13device_kernelIN5flash19enable_sm80_to_sm89INS1_16FlashAttnFwdSm80INS1_25CollectiveMainloopFwdSm80ILi8ELi1ELb1EN4cute5tupleIJNS5_1CILi128EEES8_S8_EEELi128ENS_6half_tEfNS_4arch4Sm80ELb1ELb0ELb0ELb0ELb0ELb0ELb1ELb1EEENS1_21CollectiveEpilogueFwdIS9_NS6_IJNS7_ILi1EEESF_SF_EEESA_SC_Li256ELb0ELb1ELb1ELb0EEENS1_30DynamicPersistentTileSchedulerILi256ELi256ELb1ELb1ELb0EEEEEEEEEvNT_6ParamsE)
        /*00ec*/ 	.word	0x00000000


	//----- nvinfo : EIATTR_REGCOUNT
	.align		4
.L_50:
        /*00f0*/ 	.byte	0x04, 0x2f
        /*00f2*/ 	.short	(.L_52 - .L_51)
	.align		4
.L_51:
        /*00f4*/ 	.word	index@(_ZN7cutlass13device_kernelIN5flash19enable_sm80_to_sm89INS1_16FlashAttnFwdSm80INS1_25CollectiveMainloopFwdSm80ILi8ELi1ELb1EN4cute5tupleIJNS5_1CILi128EEENS7_ILi96EEES8_EEELi128ENS_6half_tEfNS_4arch4Sm80ELb0ELb1ELb0ELb0ELb0ELb0ELb1ELb1EEENS1_21CollectiveEpilogueFwdINS6_IJS8_S8_S9_EEENS6_IJNS7_ILi1EEESH_SH_EEESB_SD_Li256ELb0ELb1ELb1ELb0EEENS1_19SingleTileSchedulerILb0ELb1ELb1ELi128EEEEEEEEEvNT_6ParamsE)
        /*00f8*/ 	.word	0x00000004


	//----- nvinfo : EIATTR_FRAME_SIZE
	.align		4
.L_52:
        /*00fc*/ 	.byte	0x04, 0x11
        /*00fe*/ 	.short	(.L_54 - .L_53)
	.align		4
.L_53:
        /*0100*/ 	.word	index@(_ZN7cutlass13device_kernelIN5flash19enable_sm80_to_sm89INS1_16FlashAttnFwdSm80INS1_25CollectiveMainloopFwdSm80ILi8ELi1ELb1EN4cute5tupleIJNS5_1CILi128EEENS7_ILi96EEES8_EEELi128ENS_6half_tEfNS_4arch4Sm80ELb0ELb1ELb0ELb0ELb0ELb0ELb1ELb1EEENS1_21CollectiveEpilogueFwdINS6_IJS8_S8_S9_EEENS6_IJNS7_ILi1EEESH_SH_EEESB_SD_Li256ELb0ELb1ELb1ELb0EEENS1_19SingleTileSchedulerILb0ELb1ELb1ELi128EEEEEEEEEvNT_6ParamsE)
        /*0104*/ 	.word	0x00000000


	//----- nvinfo : EIATTR_REGCOUNT
	.align		4
.L_54:
        /*0108*/ 	.byte	0x04, 0x2f
        /*010a*/ 	.short	(.L_56 - .L_55)
	.align		4
.L_55:
        /*010c*/ 	.word	index@(_ZN7cutlass13device_kernelIN5flash19enable_sm80_to_sm89INS1_16FlashAttnFwdSm80INS1_25CollectiveMainloopFwdSm80ILi8ELi1ELb1EN4cute5tupleIJNS5_1CILi128EEES8_S8_EEELi128ENS_6half_tEfNS_4arch4Sm80ELb0ELb0ELb0ELb0ELb0ELb0ELb1ELb1EEENS1_21CollectiveEpilogueFwdIS9_NS6_IJNS7_ILi1EEESF_SF_EEESA_SC_Li256ELb0ELb1ELb1ELb0EEENS1_19SingleTileSchedulerILb0ELb1ELb1ELi128EEEEEEEEEvNT_6ParamsE)
        /*0110*/ 	.word	0x00000004


	//----- nvinfo : EIATTR_FRAME_SIZE
	.align		4
.L_56:
        /*0114*/ 	.byte	0x04, 0x11
        /*0116*/ 	.short	(.L_58 - .L_57)
	.align		4
.L_57:
        /*0118*/ 	.word	index@(_ZN7cutlass13device_kernelIN5flash19enable_sm80_to_sm89INS1_16FlashAttnFwdSm80INS1_25CollectiveMainloopFwdSm80ILi8ELi1ELb1EN4cute5tupleIJNS5_1CILi128EEES8_S8_EEELi128ENS_6half_tEfNS_4arch4Sm80ELb0ELb0ELb0ELb0ELb0ELb0ELb1ELb1EEENS1_21CollectiveEpilogueFwdIS9_NS6_IJNS7_ILi1EEESF_SF_EEESA_SC_Li256ELb0ELb1ELb1ELb0EEENS1_19SingleTileSchedulerILb0ELb1ELb1ELi128EEEEEEEEEvNT_6ParamsE)
        /*011c*/ 	.word	0x00000000


	//----- nvinfo : EIATTR_MIN_STACK_SIZE
	.align		4
.L_58:
        /*0120*/ 	.byte	0x04, 0x12
        /*0122*/ 	.short	(.L_60 - .L_59)
	.align		4
.L_59:
        /*0124*/ 	.word	index@(_ZN7cutlass13device_kernelIN5flash19enable_sm80_to_sm89INS1_16FlashAttnFwdSm80INS1_25CollectiveMainloopFwdSm80ILi8ELi1ELb1EN4cute5tupleIJNS5_1CILi128EEES8_S8_EEELi128ENS_6half_tEfNS_4arch4Sm80ELb0ELb0ELb0ELb0ELb0ELb0ELb1ELb1EEENS1_21CollectiveEpilogueFwdIS9_NS6_IJNS7_ILi1EEESF_SF_EEESA_SC_Li256ELb0ELb1ELb1ELb0EEENS1_19SingleTileSchedulerILb0ELb1ELb1ELi128EEEEEEEEEvNT_6ParamsE)
        /*0128*/ 	.word	0x00000000


	//----- nvinfo : EIATTR_MIN_STACK_SIZE
	.align		4
.L_60:
        /*012c*/ 	.byte	0x04, 0x12
        /*012e*/ 	.short	(.L_62 - .L_61)
	.align		4
.L_61:
        /*0130*/ 	.word	index@(_ZN7cutlass13device_kernelIN5flash19enable_sm80_to_sm89INS1_16FlashAttnFwdSm80INS1_25CollectiveMainloopFwdSm80ILi8ELi1ELb1EN4cute5tupleIJNS5_1CILi128EEENS7_ILi96EEES8_EEELi128ENS_6half_tEfNS_4arch4Sm80ELb0ELb1ELb0ELb0ELb0ELb0ELb1ELb1EEENS1_21CollectiveEpilogueFwdINS6_IJS8_S8_S9_EEENS6_IJNS7_ILi1EEESH_SH_EEESB_SD_Li256ELb0ELb1ELb1ELb0EEENS1_19SingleTileSchedulerILb0ELb1ELb1ELi128EEEEEEEEEvNT_6ParamsE)
        /*0134*/ 	.word	0x00000000


	//----- nvinfo : EIATTR_MIN_STACK_SIZE
	.align		4
.L_62:
        /*0138*/ 	.byte	0x04, 0x12
        /*013a*/ 	.short	(.L_64 - .L_63)
	.align		4
.L_63:
        /*013c*/ 	.word	index@(_ZN7cutlass13device_kernelIN5flash19enable_sm80_to_sm89INS1_16FlashAttnFwdSm80INS1_25CollectiveMainloopFwdSm80ILi8ELi1ELb1EN4cute5tupleIJNS5_1CILi128EEES8_S8_EEELi128ENS_6half_tEfNS_4arch4Sm80ELb1ELb0ELb0ELb0ELb0ELb0ELb1ELb1EEENS1_21CollectiveEpilogueFwdIS9_NS6_IJNS7_ILi1EEESF_SF_EEESA_SC_Li256ELb0ELb1ELb1ELb0EEENS1_30DynamicPersistentTileSchedulerILi256ELi256ELb1ELb1ELb0EEEEEEEEEvNT_6ParamsE)
        /*0140*/ 	.word	0x00000000


	//----- nvinfo : EIATTR_MIN_STACK_SIZE
	.align		4
.L_64:
        /*0144*/ 	.byte	0x04, 0x12
        /*0146*/ 	.short	(.L_66 - .L_65)
	.align		4
.L_65:
        /*0148*/ 	.word	index@(_ZN7cutlass13device_kernelIN5flash19enable_sm80_to_sm89INS1_16FlashAttnFwdSm80INS1_25CollectiveMainloopFwdSm80ILi4ELi1ELb0EN4cute5tupleIJNS5_1CILi128EEENS7_ILi64EEES8_EEELi128ENS_6half_tEfNS_4arch4Sm80ELb0ELb0ELb0ELb0ELb0ELb0ELb1ELb1EEENS1_21CollectiveEpilogueFwdINS6_IJS8_S8_S9_EEENS6_IJNS7_ILi1EEESH_SH_EEESB_SD_Li128ELb0ELb1ELb1ELb0EEENS1_19SingleTileSchedulerILb0ELb1ELb1ELi128EEEEEEEEEvNT_6ParamsE)
        /*014c*/ 	.word	0x00000000


	//----- nvinfo : EIATTR_MIN_STACK_SIZE
	.align		4
.L_66:
        /*0150*/ 	.byte	0x04, 0x12
        /*0152*/ 	.short	(.L_68 - .L_67)
	.align		4
.L_67:
        /*0154*/ 	.word	index@(_ZN7cutlass13device_kernelIN5flash19enable_sm80_to_sm89INS1_16FlashAttnFwdSm80INS1_25CollectiveMainloopFwdSm80ILi8ELi1ELb1EN4cute5tupleIJNS5_1CILi128EEENS7_ILi112EEES8_EEELi128ENS_6half_tEfNS_4arch4Sm80ELb0ELb0ELb0ELb1ELb0ELb0ELb1ELb1EEENS1_21CollectiveEpilogueFwdINS6_IJS8_S8_S9_EEENS6_IJNS7_ILi1EEESH_SH_EEESB_SD_Li256ELb1ELb1ELb1ELb0EEENS1_36VarlenDynamicPersistentTileSchedulerILi128ELi112ELi256ELi256ELb1ELb1ELb0ELb0ELb1ELb1EEEEEEEEEvNT_6ParamsE)
        /*0158*/ 	.word	0x00000000


	//----- nvinfo : EIATTR_MIN_STACK_SIZE
	.align		4
.L_68:
        /*015c*/ 	.byte	0x04, 0x12
        /*015e*/ 	.short	(.L_70 - .L_69)
	.align		4
.L_69:
        /*0160*/ 	.word	index@(_ZN7cutlass13device_kernelIN5flash19enable_sm80_to_sm89INS1_16FlashAttnFwdSm80INS1_25CollectiveMainloopFwdSm80ILi8ELi1ELb1EN4cute5tupleIJNS5_1CILi128EEENS7_ILi112EEES8_EEELi128ENS_6half_tEfNS_4arch4Sm80ELb0ELb0ELb0ELb1ELb0ELb1ELb1ELb1EEENS1_21CollectiveEpilogueFwdINS6_IJS8_S8_S9_EEENS6_IJNS7_ILi1EEESH_SH_EEESB_SD_Li256ELb1ELb1ELb1ELb0EEENS1_36VarlenDynamicPersistentTileSchedulerILi128ELi112ELi256ELi256ELb1ELb1ELb0ELb0ELb1ELb1EEEEEEEEEvNT_6ParamsE)
        /*0164*/ 	.word	0x00000000


	//----- nvinfo : EIATTR_MIN_STACK_SIZE
	.align		4
.L_70:
        /*0168*/ 	.byte	0x04, 0x12
        /*016a*/ 	.short	(.L_72 - .L_71)
	.align		4
.L_71:
        /*016c*/ 	.word	index@(_ZN7cutlass13device_kernelIN5flash19enable_sm80_to_sm89INS1_16FlashAttnFwdSm80INS1_25CollectiveMainloopFwdSm80ILi4ELi1ELb0EN4cute5tupleIJNS5_1CILi128EEENS7_ILi48EEES8_EEELi128ENS_6half_tEfNS_4arch4Sm80ELb0ELb1ELb0ELb0ELb0ELb0ELb1ELb1EEENS1_21CollectiveEpilogueFwdINS6_IJS8_S8_S9_EEENS6_IJNS7_ILi1EEESH_SH_EEESB_SD_Li128ELb0ELb1ELb1ELb0EEENS1_19SingleTileSchedulerILb0ELb1ELb1ELi128EEEEEEEEEvNT_6ParamsE)
        /*0170*/ 	.word	0x00000000


	//----- nvinfo : EIATTR_MIN_STACK_SIZE
	.align		4
.L_72:
        /*0174*/ 	.byte	0x04, 0x12
        /*0176*/ 	.short	(.L_74 - .L_73)
	.align		4
.L_73:
        /*0178*/ 	.word	index@(_ZN7cutlass13device_kernelIN5flash19enable_sm80_to_sm89INS1_16FlashAttnFwdSm80INS1_25CollectiveMainloopFwdSm80ILi8ELi1ELb1EN4cute5tupleIJNS5_1CILi128EEENS7_ILi96EEES8_EEELi128ENS_6half_tEfNS_4arch4Sm80ELb0ELb1ELb0ELb1ELb0ELb0ELb1ELb1EEENS1_21CollectiveEpilogueFwdINS6_IJS8_S8_S9_EEENS6_IJNS7_ILi1EEESH_SH_EEESB_SD_Li256ELb1ELb1ELb1ELb0EEENS1_36VarlenDynamicPersistentTileSchedulerILi128ELi96ELi256ELi256ELb1ELb1ELb0ELb1ELb0ELb1EEEEEEEEEvNT_6ParamsE)
        /*017c*/ 	.word	0x00000000


	//----- nvinfo : EIATTR_MIN_STACK_SIZE
	.align		4
.L_74:
        /*0180*/ 	.byte	0x04, 0x12
        /*0182*/ 	.short	(.L_76 - .L_75)
	.align		4
.L_75:
        /*0184*/ 	.word	index@(_ZN7cutlass13device_kernelIN5flash19enable_sm80_to_sm89INS1_16FlashAttnFwdSm80INS1_25CollectiveMainloopFwdSm80ILi8ELi1ELb1EN4cute5tupleIJNS5_1CILi128EEENS7_ILi96EEES8_EEELi128ENS_6half_tEfNS_4arch4Sm80ELb0ELb1ELb0ELb1ELb0ELb1ELb1ELb1EEENS1_21CollectiveEpilogueFwdINS6_IJS8_S8_S9_EEENS6_IJNS7_ILi1EEESH_SH_EEESB_SD_Li256ELb1ELb1ELb1ELb0EEENS1_36VarlenDynamicPersistentTileSchedulerILi128ELi96ELi256ELi256ELb1ELb1ELb0ELb1ELb0ELb1EEEEEEEEEvNT_6ParamsE)
        /*0188*/ 	.word	0x00000000


	//----- nvinfo : EIATTR_MIN_STACK_SIZE
	.align		4
.L_76:
        /*018c*/ 	.byte	0x04, 0x12
        /*018e*/ 	.short	(.L_78 - .L_77)
	.align		4
.L_77:
        /*0190*/ 	.word	index@(_ZN7cutlass13device_kernelIN5flash19enable_sm80_to_sm89INS1_16FlashAttnFwdSm80INS1_25CollectiveMainloopFwdSm80ILi4ELi1ELb0EN4cute5tupleIJNS5_1CILi128EEENS7_ILi64EEES8_EEELi128ENS_6half_tEfNS_4arch4Sm80ELb1ELb0ELb0ELb0ELb0ELb0ELb1ELb1EEENS1_21CollectiveEpilogueFwdINS6_IJS8_S8_S9_EEENS6_IJNS7_ILi1EEESH_SH_EEESB_SD_Li128ELb0ELb1ELb1ELb0EEENS1_30DynamicPersistentTileSchedulerILi128ELi128ELb1ELb1ELb0EEEEEEEEEvNT_6ParamsE)
        /*0194*/ 	.word	0x00000000


	//----- nvinfo : EIATTR_MIN_STACK_SIZE
	.align		4
.L_78:
        /*0198*/ 	.byte	0x04, 0x12
        /*019a*/ 	.short	(.L_80 - .L_79)
	.align		4
.L_79:
        /*019c*/ 	.word	index@(_ZN7cutlass13device_kernelIN5flash19enable_sm80_to_sm89INS1_16FlashAttnFwdSm80INS1_25CollectiveMainloopFwdSm80ILi8ELi1ELb1EN4cute5tupleIJNS5_1CILi128EEENS7_ILi112EEES8_EEELi128ENS_6half_tEfNS_4arch4Sm80ELb1ELb0ELb0ELb1ELb0ELb0ELb1ELb1EEENS1_21CollectiveEpilogueFwdINS6_IJS8_S8_S9_EEENS6_IJNS7_ILi1EEESH_SH_EEESB_SD_Li256ELb1ELb1ELb1ELb0EEENS1_36VarlenDynamicPersistentTileSchedulerILi128ELi112ELi256ELi256ELb1ELb1ELb0ELb1ELb1ELb1EEEEEEEEEvNT_6ParamsE)
        /*01a0*/ 	.word	0x00000000


	//----- nvinfo : EIATTR_MIN_STACK_SIZE
	.align		4
.L_80:
        /*01a4*/ 	.byte	0x04, 0x12
        /*01a6*/ 	.short	(.L_82 - .L_81)
	.align		4
.L_81:
        /*01a8*/ 	.word	index@(_ZN7cutlass13device_kernelIN5flash19enable_sm80_to_sm89INS1_16FlashAttnFwdSm80INS1_25CollectiveMainloopFwdSm80ILi8ELi1ELb1EN4cute5tupleIJNS5_1CILi128EEENS7_ILi112EEES8_EEELi128ENS_6half_tEfNS_4arch4Sm80ELb1ELb0ELb0ELb1ELb0ELb1ELb1ELb1EEENS1_21CollectiveEpilogueFwdINS6_IJS8_S8_S9_EEENS6_IJNS7_ILi1EEESH_SH_EEESB_SD_Li256ELb1ELb1ELb1ELb0EEENS1_36VarlenDynamicPersistentTileSchedulerILi128ELi112ELi256ELi256ELb1ELb1ELb0ELb1ELb1ELb1EEEEEEEEEvNT_6ParamsE)
        /*01ac*/ 	.word	0x00000000
.L_82:


//--------------------- .nv.compat                --------------------------
	.section	.nv.compat,"",@"SHT_CUDA_COMPAT_INFO"
	.align	4
        /*0000*/ 	.byte	0x02, 0x09, 0x01, 0x00, 0x02, 0x02, 0x01, 0x00, 0x02, 0x05, 0x05, 0x00, 0x03, 0x07, 0x01, 0x01
        /*0010*/ 	.byte	0x02, 0x03, 0x00, 0x00, 0x02, 0x06, 0x01, 0x00, 0x04, 0x0b, 0x08, 0x00, 0x00, 0x00, 0x00, 0x00
        /*0020*/ 	.byte	0x00, 0x00, 0x00, 0x00


//--------------------- .nv.info._ZN7cutlass13device_kernelIN5flash19enable_sm80_to_sm89INS1_16FlashAttnFwdSm80INS1_25CollectiveMainloopFwdSm80ILi8ELi1ELb1EN4cute5tupleIJNS5_1CILi128EEES8_S8_EEELi128ENS_6half_tEfNS_4arch4Sm80ELb0ELb0ELb0ELb0ELb0ELb0ELb1ELb1EEENS1_21CollectiveEpilogueFwdIS9_NS6_IJNS7_ILi1EEESF_SF_EEESA_SC_Li256ELb0ELb1ELb1ELb0EEENS1_19SingleTileSchedulerILb0ELb1ELb1ELi128EEEEEEEEEvNT_6ParamsE --------------------------
	.section	.nv.info._ZN7cutlass13device_kernelIN5flash19enable_sm80_to_sm89INS1_16FlashAttnFwdSm80INS1_25CollectiveMainloopFwdSm80ILi8ELi1ELb1EN4cute5tupleIJNS5_1CILi128EEES8_S8_EEELi128ENS_6half_tEfNS_4arch4Sm80ELb0ELb0ELb0ELb0ELb0ELb0ELb1ELb1EEENS1_21CollectiveEpilogueFwdIS9_NS6_IJNS7_ILi1EEESF_SF_EEESA_SC_Li256ELb0ELb1ELb1ELb0EEENS1_19SingleTileSchedulerILb0ELb1ELb1ELi128EEEEEEEEEvNT_6ParamsE,"",@"SHT_CUDA_INFO"
	.sectionflags	@""
	.align	4


	//----- nvinfo : EIATTR_CUDA_API_VERSION
	.align		4
        /*0000*/ 	.byte	0x04, 0x37
        /*0002*/ 	.short	(.L_84 - .L_83)
.L_83:
        /*0004*/ 	.word	0x00000082


	//----- nvinfo : EIATTR_KPARAM_INFO
	.align		4
.L_84:
        /*0008*/ 	.byte	0x04, 0x17
        /*000a*/ 	.short	(.L_86 - .L_85)
.L_85:
        /*000c*/ 	.word	0x00000000
        /*0010*/ 	.short	0x0000
        /*0012*/ 	.short	0x0000
        /*0014*/ 	.byte	0x00, 0xf0, 0x61, 0x10


	//----- nvinfo : EIATTR_SPARSE_MMA_MASK
	.align		4
.L_86:
        /*0018*/ 	.byte	0x03, 0x50
        /*001a*/ 	.short	0x0000


	//----- nvinfo : EIATTR_MAXREG_COUNT
	.align		4
        /*001c*/ 	.byte	0x03, 0x1b
        /*001e*/ 	.short	0x00ff


	//----- nvinfo : EIATTR_MERCURY_ISA_VERSION
	.align		4
        /*0020*/ 	.byte	0x03, 0x5f
        /*0022*/ 	.short	0x0101


	//----- nvinfo : EIATTR_EXIT_INSTR_OFFSETS
	.align		4
        /*0024*/ 	.byte	0x04, 0x1c
        /*0026*/ 	.short	(.L_88 - .L_87)


	//   ....[0]....
.L_87:
        /*0028*/ 	.word	0x00000010


	//----- nvinfo : EIATTR_MAX_THREADS
	.align		4
.L_88:
        /*002c*/ 	.byte	0x04, 0x05
        /*002e*/ 	.short	(.L_90 - .L_89)
.L_89:
        /*0030*/ 	.word	0x00000100
        /*0034*/ 	.word	0x00000001
        /*0038*/ 	.word	0x00000001


	//----- nvinfo : EIATTR_CBANK_PARAM_SIZE
	.align		4
.L_90:
        /*003c*/ 	.byte	0x03, 0x19
        /*003e*/ 	.short	0x0418


	//----- nvinfo : EIATTR_PARAM_CBANK
	.align		4
        /*0040*/ 	.byte	0x04, 0x0a
        /*0042*/ 	.short	(.L_92 - .L_91)
	.align		4
.L_91:
        /*0044*/ 	.word	index@(.nv.constant0._ZN7cutlass13device_kernelIN5flash19enable_sm80_to_sm89INS1_16FlashAttnFwdSm80INS1_25CollectiveMainloopFwdSm80ILi8ELi1ELb1EN4cute5tupleIJNS5_1CILi128EEES8_S8_EEELi128ENS_6half_tEfNS_4arch4Sm80ELb0ELb0ELb0ELb0ELb0ELb0ELb1ELb1EEENS1_21CollectiveEpilogueFwdIS9_NS6_IJNS7_ILi1EEESF_SF_EEESA_SC_Li256ELb0ELb1ELb1ELb0EEENS1_19SingleTileSchedulerILb0ELb1ELb1ELi128EEEEEEEEEvNT_6ParamsE)
        /*0048*/ 	.short	0x0210
        /*004a*/ 	.short	0x0418


	//----- nvinfo : EIATTR_SW_WAR
	.align		4
.L_92:
        /*004c*/ 	.byte	0x04, 0x36
        /*004e*/ 	.short	(.L_94 - .L_93)
.L_93:
        /*0050*/ 	.word	0x00000008
.L_94:


//--------------------- .nv.info._ZN7cutlass13device_kernelIN5flash19enable_sm80_to_sm89INS1_16FlashAttnFwdSm80INS1_25CollectiveMainloopFwdSm80ILi8ELi1ELb1EN4cute5tupleIJNS5_1CILi128EEENS7_ILi96EEES8_EEELi128ENS_6half_tEfNS_4arch4Sm80ELb0ELb1ELb0ELb0ELb0ELb0ELb1ELb1EEENS1_21CollectiveEpilogueFwdINS6_IJS8_S8_S9_EEENS6_IJNS7_ILi1EEESH_SH_EEESB_SD_Li256ELb0ELb1ELb1ELb0EEENS1_19SingleTileSchedulerILb0ELb1ELb1ELi128EEEEEEEEEvNT_6ParamsE --------------------------
	.section	.nv.info._ZN7cutlass13device_kernelIN5flash19enable_sm80_to_sm89INS1_16FlashAttnFwdSm80INS1_25CollectiveMainloopFwdSm80ILi8ELi1ELb1EN4cute5tupleIJNS5_1CILi128EEENS7_ILi96EEES8_EEELi128ENS_6half_tEfNS_4arch4Sm80ELb0ELb1ELb0ELb0ELb0ELb0ELb1ELb1EEENS1_21CollectiveEpilogueFwdINS6_IJS8_S8_S9_EEENS6_IJNS7_ILi1EEESH_SH_EEESB_SD_Li256ELb0ELb1ELb1ELb0EEENS1_19SingleTileSchedulerILb0ELb1ELb1ELi128EEEEEEEEEvNT_6ParamsE,"",@"SHT_CUDA_INFO"
	.sectionflags	@""
	.align	4


	//----- nvinfo : EIATTR_CUDA_API_VERSION
	.align		4
        /*0000*/ 	.byte	0x04, 0x37
        /*0002*/ 	.short	(.L_96 - .L_95)
.L_95:
        /*0004*/ 	.word	0x00000082


	//----- nvinfo : EIATTR_KPARAM_INFO
	.align		4
.L_96:
        /*0008*/ 	.byte	0x04, 0x17
        /*000a*/ 	.short	(.L_98 - .L_97)
.L_97:
        /*000c*/ 	.word	0x00000000
        /*0010*/ 	.short	0x0000
        /*0012*/ 	.short	0x0000
        /*0014*/ 	.byte	0x00, 0xf0, 0x61, 0x10


	//----- nvinfo : EIATTR_SPARSE_MMA_MASK
	.align		4
.L_98:
        /*0018*/ 	.byte	0x03, 0x50
        /*001a*/ 	.short	0x0000


	//----- nvinfo : EIATTR_MAXREG_COUNT
	.align		4
        /*001c*/ 	.byte	0x03, 0x1b
        /*001e*/ 	.short	0x00ff


	//----- nvinfo : EIATTR_MERCURY_ISA_VERSION
	.align		4
        /*0020*/ 	.byte	0x03, 0x5f
        /*0022*/ 	.short	0x0101


	//----- nvinfo : EIATTR_EXIT_INSTR_OFFSETS
	.align		4
        /*0024*/ 	.byte	0x04, 0x1c
        /*0026*/ 	.short	(.L_100 - .L_99)


	//   ....[0]....
.L_99:
        /*0028*/ 	.word	0x00000010


	//----- nvinfo : EIATTR_MAX_THREADS
	.align		4
.L_100:
        /*002c*/ 	.byte	0x04, 0x05
        /*002e*/ 	.short	(.L_102 - .L_101)
.L_101:
        /*0030*/ 	.word	0x00000100
        /*0034*/ 	.word	0x00000001
        /*0038*/ 	.word	0x00000001


	//----- nvinfo : EIATTR_CBANK_PARAM_SIZE
	.align		4
.L_102:
        /*003c*/ 	.byte	0x03, 0x19
        /*003e*/ 	.short	0x0418


	//----- nvinfo : EIATTR_PARAM_CBANK
	.align		4
        /*0040*/ 	.byte	0x04, 0x0a
        /*0042*/ 	.short	(.L_104 - .L_103)
	.align		4
.L_103:
        /*0044*/ 	.word	index@(.nv.constant0._ZN7cutlass13device_kernelIN5flash19enable_sm80_to_sm89INS1_16FlashAttnFwdSm80INS1_25CollectiveMainloopFwdSm80ILi8ELi1ELb1EN4cute5tupleIJNS5_1CILi128EEENS7_ILi96EEES8_EEELi128ENS_6half_tEfNS_4arch4Sm80ELb0ELb1ELb0ELb0ELb0ELb0ELb1ELb1EEENS1_21CollectiveEpilogueFwdINS6_IJS8_S8_S9_EEENS6_IJNS7_ILi1EEESH_SH_EEESB_SD_Li256ELb0ELb1ELb1ELb0EEENS1_19SingleTileSchedulerILb0ELb1ELb1ELi128EEEEEEEEEvNT_6ParamsE)
        /*0048*/ 	.short	0x0210
        /*004a*/ 	.short	0x0418


	//----- nvinfo : EIATTR_SW_WAR
	.align		4
.L_104:
        /*004c*/ 	.byte	0x04, 0x36
        /*004e*/ 	.short	(.L_106 - .L_105)
.L_105:
        /*0050*/ 	.word	0x00000008
.L_106:


//--------------------- .nv.info._ZN7cutlass13device_kernelIN5flash19enable_sm80_to_sm89INS1_16FlashAttnFwdSm80INS1_25CollectiveMainloopFwdSm80ILi8ELi1ELb1EN4cute5tupleIJNS5_1CILi128EEES8_S8_EEELi128ENS_6half_tEfNS_4arch4Sm80ELb1ELb0ELb0ELb0ELb0ELb0ELb1ELb1EEENS1_21CollectiveEpilogueFwdIS9_NS6_IJNS7_ILi1EEESF_SF_EEESA_SC_Li256ELb0ELb1ELb1ELb0EEENS1_30DynamicPersistentTileSchedulerILi256ELi256ELb1ELb1ELb0EEEEEEEEEvNT_6ParamsE --------------------------
	.section	.nv.info._ZN7cutlass13device_kernelIN5flash19enable_sm80_to_sm89INS1_16FlashAttnFwdSm80INS1_25CollectiveMainloopFwdSm80ILi8ELi1ELb1EN4cute5tupleIJNS5_1CILi128EEES8_S8_EEELi128ENS_6half_tEfNS_4arch4Sm80ELb1ELb0ELb0ELb0ELb0ELb0ELb1ELb1EEENS1_21CollectiveEpilogueFwdIS9_NS6_IJNS7_ILi1EEESF_SF_EEESA_SC_Li256ELb0ELb1ELb1ELb0EEENS1_30DynamicPersistentTileSchedulerILi256ELi256ELb1ELb1ELb0EEEEEEEEEvNT_6ParamsE,"",@"SHT_CUDA_INFO"
	.sectionflags	@""
	.align	4


	//----- nvinfo : EIATTR_CUDA_API_VERSION
	.align		4
        /*0000*/ 	.byte	0x04, 0x37
        /*0002*/ 	.short	(.L_108 - .L_107)
.L_107:
        /*0004*/ 	.word	0x00000082


	//----- nvinfo : EIATTR_KPARAM_INFO
	.align		4
.L_108:
        /*0008*/ 	.byte	0x04, 0x17
        /*000a*/ 	.short	(.L_110 - .L_109)
.L_109:
        /*000c*/ 	.word	0x00000000
        /*0010*/ 	.short	0x0000
        /*0012*/ 	.short	0x0000
        /*0014*/ 	.byte	0x00, 0xf0, 0xa1, 0x10


	//----- nvinfo : EIATTR_SPARSE_MMA_MASK
	.align		4
.L_110:
        /*0018*/ 	.byte	0x03, 0x50
        /*001a*/ 	.short	0x0000


	//----- nvinfo : EIATTR_MAXREG_COUNT
	.align		4
        /*001c*/ 	.byte	0x03, 0x1b
        /*001e*/ 	.short	0x00ff


	//----- nvinfo : EIATTR_MERCURY_ISA_VERSION
	.align		4
        /*0020*/ 	.byte	0x03, 0x5f
        /*0022*/ 	.short	0x0101


	//----- nvinfo : EIATTR_EXIT_INSTR_OFFSETS
	.align		4
        /*0024*/ 	.byte	0x04, 0x1c
        /*0026*/ 	.short	(.L_112 - .L_111)


	//   ....[0]....
.L_111:
        /*0028*/ 	.word	0x00000010


	//----- nvinfo : EIATTR_MAX_THREADS
	.align		4
.L_112:
        /*002c*/ 	.byte	0x04, 0x05
        /*002e*/ 	.short	(.L_114 - .L_113)
.L_113:
        /*0030*/ 	.word	0x00000100
        /*0034*/ 	.word	0x00000001
        /*0038*/ 	.word	0x00000001


	//----- nvinfo : EIATTR_CBANK_PARAM_SIZE
	.align		4
.L_114:
        /*003c*/ 	.byte	0x03, 0x19
        /*003e*/ 	.short	0x0428


	//----- nvinfo : EIATTR_PARAM_CBANK
	.align		4
        /*0040*/ 	.byte	0x04, 0x0a
        /*0042*/ 	.short	(.L_116 - .L_115)
	.align		4
.L_115:
        /*0044*/ 	.word	index@(.nv.constant0._ZN7cutlass13device_kernelIN5flash19enable_sm80_to_sm89INS1_16FlashAttnFwdSm80INS1_25CollectiveMainloopFwdSm80ILi8ELi1ELb1EN4cute5tupleIJNS5_1CILi128EEES8_S8_EEELi128ENS_6half_tEfNS_4arch4Sm80ELb1ELb0ELb0ELb0ELb0ELb0ELb1ELb1EEENS1_21CollectiveEpilogueFwdIS9_NS6_IJNS7_ILi1EEESF_SF_EEESA_SC_Li256ELb0ELb1ELb1ELb0EEENS1_30DynamicPersistentTileSchedulerILi256ELi256ELb1ELb1ELb0EEEEEEEEEvNT_6ParamsE)
        /*0048*/ 	.short	0x0210
        /*004a*/ 	.short	0x0428


	//----- nvinfo : EIATTR_SW_WAR
	.align		4
.L_116:
        /*004c*/ 	.byte	0x04, 0x36
        /*004e*/ 	.short	(.L_118 - .L_117)
.L_117:
        /*0050*/ 	.word	0x00000008
.L_118:


//--------------------- .nv.info._ZN7cutlass13device_kernelIN5flash19enable_sm80_to_sm89INS1_16FlashAttnFwdSm80INS1_25CollectiveMainloopFwdSm80ILi4ELi1ELb0EN4cute5tupleIJNS5_1CILi128EEENS7_ILi64EEES8_EEELi128ENS_6half_tEfNS_4arch4Sm80ELb0ELb0ELb0ELb0ELb0ELb0ELb1ELb1EEENS1_21CollectiveEpilogueFwdINS6_IJS8_S8_S9_EEENS6_IJNS7_ILi1EEESH_SH_EEESB_SD_Li128ELb0ELb1ELb1ELb0EEENS1_19SingleTileSchedulerILb0ELb1ELb1ELi128EEEEEEEEEvNT_6ParamsE --------------------------
	.section	.nv.info._ZN7cutlass13device_kernelIN5flash19enable_sm80_to_sm89INS1_16FlashAttnFwdSm80INS1_25CollectiveMainloopFwdSm80ILi4ELi1ELb0EN4cute5tupleIJNS5_1CILi128EEENS7_ILi64EEES8_EEELi128ENS_6half_tEfNS_4arch4Sm80ELb0ELb0ELb0ELb0ELb0ELb0ELb1ELb1EEENS1_21CollectiveEpilogueFwdINS6_IJS8_S8_S9_EEENS6_IJNS7_ILi1EEESH_SH_EEESB_SD_Li128ELb0ELb1ELb1ELb0EEENS1_19SingleTileSchedulerILb0ELb1ELb1ELi128EEEEEEEEEvNT_6ParamsE,"",@"SHT_CUDA_INFO"
	.sectionflags	@""
	.align	4


	//----- nvinfo : EIATTR_CUDA_API_VERSION
	.align		4
        /*0000*/ 	.byte	0x04, 0x37
        /*0002*/ 	.short	(.L_120 - .L_119)
.L_119:
        /*0004*/ 	.word	0x00000082


	//----- nvinfo : EIATTR_KPARAM_INFO
	.align		4
.L_120:
        /*0008*/ 	.byte	0x04, 0x17
        /*000a*/ 	.short	(.L_122 - .L_121)
.L_121:
        /*000c*/ 	.word	0x00000000
        /*0010*/ 	.short	0x0000
        /*0012*/ 	.short	0x0000
        /*0014*/ 	.byte	0x00, 0xf0, 0x61, 0x10


	//----- nvinfo : EIATTR_SPARSE_MMA_MASK
	.align		4
.L_122:
        /*0018*/ 	.byte	0x03, 0x50
        /*001a*/ 	.short	0x0000


	//----- nvinfo : EIATTR_MAXREG_COUNT
	.align		4
        /*001c*/ 	.byte	0x03, 0x1b
        /*001e*/ 	.short	0x00ff


	//----- nvinfo : EIATTR_MERCURY_ISA_VERSION
	.align		4
        /*0020*/ 	.byte	0x03, 0x5f
        /*0022*/ 	.short	0x0101


	//----- nvinfo : EIATTR_EXIT_INSTR_OFFSETS
	.align		4
        /*0024*/ 	.byte	0x04, 0x1c
        /*0026*/ 	.short	(.L_124 - .L_123)


	//   ....[0]....
.L_123:
        /*0028*/ 	.word	0x00000010


	//----- nvinfo : EIATTR_MAX_THREADS
	.align		4
.L_124:
        /*002c*/ 	.byte	0x04, 0x05
        /*002e*/ 	.short	(.L_126 - .L_125)
.L_125:
        /*0030*/ 	.word	0x00000080
        /*0034*/ 	.word	0x00000001
        /*0038*/ 	.word	0x00000001


	//----- nvinfo : EIATTR_CBANK_PARAM_SIZE
	.align		4
.L_126:
        /*003c*/ 	.byte	0x03, 0x19
        /*003e*/ 	.short	0x0418


	//----- nvinfo : EIATTR_PARAM_CBANK
	.align		4
        /*0040*/ 	.byte	0x04, 0x0a
        /*0042*/ 	.short	(.L_128 - .L_127)
	.align		4
.L_127:
        /*0044*/ 	.word	index@(.nv.constant0._ZN7cutlass13device_kernelIN5flash19enable_sm80_to_sm89INS1_16FlashAttnFwdSm80INS1_25CollectiveMainloopFwdSm80ILi4ELi1ELb0EN4cute5tupleIJNS5_1CILi128EEENS7_ILi64EEES8_EEELi128ENS_6half_tEfNS_4arch4Sm80ELb0ELb0ELb0ELb0ELb0ELb0ELb1ELb1EEENS1_21CollectiveEpilogueFwdINS6_IJS8_S8_S9_EEENS6_IJNS7_ILi1EEESH_SH_EEESB_SD_Li128ELb0ELb1ELb1ELb0EEENS1_19SingleTileSchedulerILb0ELb1ELb1ELi128EEEEEEEEEvNT_6ParamsE)
        /*0048*/ 	.short	0x0210
        /*004a*/ 	.short	0x0418


	//----- nvinfo : EIATTR_SW_WAR
	.align		4
.L_128:
        /*004c*/ 	.byte	0x04, 0x36
        /*004e*/ 	.short	(.L_130 - .L_129)
.L_129:
        /*0050*/ 	.word	0x00000008
.L_130:


//--------------------- .nv.info._ZN7cutlass13device_kernelIN5flash19enable_sm80_to_sm89INS1_16FlashAttnFwdSm80INS1_25CollectiveMainloopFwdSm80ILi8ELi1ELb1EN4cute5tupleIJNS5_1CILi128EEENS7_ILi112EEES8_EEELi128ENS_6half_tEfNS_4arch4Sm80ELb0ELb0ELb0ELb1ELb0ELb0ELb1ELb1EEENS1_21CollectiveEpilogueFwdINS6_IJS8_S8_S9_EEENS6_IJNS7_ILi1EEESH_SH_EEESB_SD_Li256ELb1ELb1ELb1ELb0EEENS1_36VarlenDynamicPersistentTileSchedulerILi128ELi112ELi256ELi256ELb1ELb1ELb0ELb0ELb1ELb1EEEEEEEEEvNT_6ParamsE --------------------------
	.section	.nv.info._ZN7cutlass13device_kernelIN5flash19enable_sm80_to_sm89INS1_16FlashAttnFwdSm80INS1_25CollectiveMainloopFwdSm80ILi8ELi1ELb1EN4cute5tupleIJNS5_1CILi128EEENS7_ILi112EEES8_EEELi128ENS_6half_tEfNS_4arch4Sm80ELb0ELb0ELb0ELb1ELb0ELb0ELb1ELb1EEENS1_21CollectiveEpilogueFwdINS6_IJS8_S8_S9_EEENS6_IJNS7_ILi1EEESH_SH_EEESB_SD_Li256ELb1ELb1ELb1ELb0EEENS1_36VarlenDynamicPersistentTileSchedulerILi128ELi112ELi256ELi256ELb1ELb1ELb0ELb0ELb1ELb1EEEEEEEEEvNT_6ParamsE,"",@"SHT_CUDA_INFO"
	.sectionflags	@""
	.align	4


	//----- nvinfo : EIATTR_CUDA_API_VERSION
	.align		4
        /*0000*/ 	.byte	0x04, 0x37
        /*0002*/ 	.short	(.L_132 - .L_131)
.L_131:
        /*0004*/ 	.word	0x00000082


	//----- nvinfo : EIATTR_KPARAM_INFO
	.align		4
.L_132:
        /*0008*/ 	.byte	0x04, 0x17
        /*000a*/ 	.short	(.L_134 - .L_133)
.L_133:
        /*000c*/ 	.word	0x00000000
        /*0010*/ 	.short	0x0000
        /*0012*/ 	.short	0x0000
        /*0014*/ 	.byte	0x00, 0xf0, 0xe1, 0x10


	//----- nvinfo : EIATTR_SPARSE_MMA_MASK
	.align		4
.L_134:
        /*0018*/ 	.byte	0x03, 0x50
        /*001a*/ 	.short	0x0000


	//----- nvinfo : EIATTR_MAXREG_COUNT
	.align		4
        /*001c*/ 	.byte	0x03, 0x1b
        /*001e*/ 	.short	0x00ff


	//----- nvinfo : EIATTR_MERCURY_ISA_VERSION
	.align		4
        /*0020*/ 	.byte	0x03, 0x5f
        /*0022*/ 	.short	0x0101


	//----- nvinfo : EIATTR_EXIT_INSTR_OFFSETS
	.align		4
        /*0024*/ 	.byte	0x04, 0x1c
        /*0026*/ 	.short	(.L_136 - .L_135)


	//   ....[0]....
.L_135:
        /*0028*/ 	.word	0x00000010


	//----- nvinfo : EIATTR_MAX_THREADS
	.align		4
.L_136:
        /*002c*/ 	.byte	0x04, 0x05
        /*002e*/ 	.short	(.L_138 - .L_137)
.L_137:
        /*0030*/ 	.word	0x00000100
        /*0034*/ 	.word	0x00000001
        /*0038*/ 	.word	0x00000001


	//----- nvinfo : EIATTR_CBANK_PARAM_SIZE
	.align		4
.L_138:
        /*003c*/ 	.byte	0x03, 0x19
        /*003e*/ 	.short	0x0438


	//----- nvinfo : EIATTR_PARAM_CBANK
	.align		4
        /*0040*/ 	.byte	0x04, 0x0a
        /*0042*/ 	.short	(.L_140 - .L_139)
	.align		4
.L_139:
        /*0044*/ 	.word	index@(.nv.constant0._ZN7cutlass13device_kernelIN5flash19enable_sm80_to_sm89INS1_16FlashAttnFwdSm80INS1_25CollectiveMainloopFwdSm80ILi8ELi1ELb1EN4cute5tupleIJNS5_1CILi128EEENS7_ILi112EEES8_EEELi128ENS_6half_tEfNS_4arch4Sm80ELb0ELb0ELb0ELb1ELb0ELb0ELb1ELb1EEENS1_21CollectiveEpilogueFwdINS6_IJS8_S8_S9_EEENS6_IJNS7_ILi1EEESH_SH_EEESB_SD_Li256ELb1ELb1ELb1ELb0EEENS1_36VarlenDynamicPersistentTileSchedulerILi128ELi112ELi256ELi256ELb1ELb1ELb0ELb0ELb1ELb1EEEEEEEEEvNT_6ParamsE)
        /*0048*/ 	.short	0x0210
        /*004a*/ 	.short	0x0438


	//----- nvinfo : EIATTR_SW_WAR
	.align		4
.L_140:
        /*004c*/ 	.byte	0x04, 0x36
        /*004e*/ 	.short	(.L_142 - .L_141)
.L_141:
        /*0050*/ 	.word	0x00000008
.L_142:


//--------------------- .nv.info._ZN7cutlass13device_kernelIN5flash19enable_sm80_to_sm89INS1_16FlashAttnFwdSm80INS1_25CollectiveMainloopFwdSm80ILi8ELi1ELb1EN4cute5tupleIJNS5_1CILi128EEENS7_ILi112EEES8_EEELi128ENS_6half_tEfNS_4arch4Sm80ELb0ELb0ELb0ELb1ELb0ELb1ELb1ELb1EEENS1_21CollectiveEpilogueFwdINS6_IJS8_S8_S9_EEENS6_IJNS7_ILi1EEESH_SH_EEESB_SD_Li256ELb1ELb1ELb1ELb0EEENS1_36VarlenDynamicPersistentTileSchedulerILi128ELi112ELi256ELi256ELb1ELb1ELb0ELb0ELb1ELb1EEEEEEEEEvNT_6ParamsE --------------------------
	.section	.nv.info._ZN7cutlass13device_kernelIN5flash19enable_sm80_to_sm89INS1_16FlashAttnFwdSm80INS1_25CollectiveMainloopFwdSm80ILi8ELi1ELb1EN4cute5tupleIJNS5_1CILi128EEENS7_ILi112EEES8_EEELi128ENS_6half_tEfNS_4arch4Sm80ELb0ELb0ELb0ELb1ELb0ELb1ELb1ELb1EEENS1_21CollectiveEpilogueFwdINS6_IJS8_S8_S9_EEENS6_IJNS7_ILi1EEESH_SH_EEESB_SD_Li256ELb1ELb1ELb1ELb0EEENS1_36VarlenDynamicPersistentTileSchedulerILi128ELi112ELi256ELi256ELb1ELb1ELb0ELb0ELb1ELb1EEEEEEEEEvNT_6ParamsE,"",@"SHT_CUDA_INFO"
	.sectionflags	@""
	.align	4


	//----- nvinfo : EIATTR_CUDA_API_VERSION
	.align		4
        /*0000*/ 	.byte	0x04, 0x37
        /*0002*/ 	.short	(.L_144 - .L_143)
.L_143:
        /*0004*/ 	.word	0x00000082


	//----- nvinfo : EIATTR_KPARAM_INFO
	.align		4
.L_144:
        /*0008*/ 	.byte	0x04, 0x17
        /*000a*/ 	.short	(.L_146 - .L_145)
.L_145:
        /*000c*/ 	.word	0x00000000
        /*0010*/ 	.short	0x0000
        /*0012*/ 	.short	0x0000
        /*0014*/ 	.byte	0x00, 0xf0, 0xe1, 0x10


	//----- nvinfo : EIATTR_SPARSE_MMA_MASK
	.align		4
.L_146:
        /*0018*/ 	.byte	0x03, 0x50
        /*001a*/ 	.short	0x0000


	//----- nvinfo : EIATTR_MAXREG_COUNT
	.align		4
        /*001c*/ 	.byte	0x03, 0x1b
        /*001e*/ 	.short	0x00ff


	//----- nvinfo : EIATTR_MERCURY_ISA_VERSION
	.align		4
        /*0020*/ 	.byte	0x03, 0x5f
        /*0022*/ 	.short	0x0101


	//----- nvinfo : EIATTR_EXIT_INSTR_OFFSETS
	.align		4
        /*0024*/ 	.byte	0x04, 0x1c
        /*0026*/ 	.short	(.L_148 - .L_147)


	//   ....[0]....
.L_147:
        /*0028*/ 	.word	0x00000010


	//----- nvinfo : EIATTR_MAX_THREADS
	.align		4
.L_148:
        /*002c*/ 	.byte	0x04, 0x05
        /*002e*/ 	.short	(.L_150 - .L_149)
.L_149:
        /*0030*/ 	.word	0x00000100
        /*0034*/ 	.word	0x00000001
        /*0038*/ 	.word	0x00000001


	//----- nvinfo : EIATTR_CBANK_PARAM_SIZE
	.align		4
.L_150:
        /*003c*/ 	.byte	0x03, 0x19
        /*003e*/ 	.short	0x0438


	//----- nvinfo : EIATTR_PARAM_CBANK
	.align		4
        /*0040*/ 	.byte	0x04, 0x0a
        /*0042*/ 	.short	(.L_152 - .L_151)
	.align		4
.L_151:
        /*0044*/ 	.word	index@(.nv.constant0._ZN7cutlass13device_kernelIN5flash19enable_sm80_to_sm89INS1_16FlashAttnFwdSm80INS1_25CollectiveMainloopFwdSm80ILi8ELi1ELb1EN4cute5tupleIJNS5_1CILi128EEENS7_ILi112EEES8_EEELi128ENS_6half_tEfNS_4arch4Sm80ELb0ELb0ELb0ELb1ELb0ELb1ELb1ELb1EEENS1_21CollectiveEpilogueFwdINS6_IJS8_S8_S9_EEENS6_IJNS7_ILi1EEESH_SH_EEESB_SD_Li256ELb1ELb1ELb1ELb0EEENS1_36VarlenDynamicPersistentTileSchedulerILi128ELi112ELi256ELi256ELb1ELb1ELb0ELb0ELb1ELb1EEEEEEEEEvNT_6ParamsE)
        /*0048*/ 	.short	0x0210
        /*004a*/ 	.short	0x0438


	//----- nvinfo : EIATTR_SW_WAR
	.align		4
.L_152:
        /*004c*/ 	.byte	0x04, 0x36
        /*004e*/ 	.short	(.L_154 - .L_153)
.L_153:
        /*0050*/ 	.word	0x00000008
.L_154:


//--------------------- .nv.info._ZN7cutlass13device_kernelIN5flash19enable_sm80_to_sm89INS1_16FlashAttnFwdSm80INS1_25CollectiveMainloopFwdSm80ILi4ELi1ELb0EN4cute5tupleIJNS5_1CILi128EEENS7_ILi48EEES8_EEELi128ENS_6half_tEfNS_4arch4Sm80ELb0ELb1ELb0ELb0ELb0ELb0ELb1ELb1EEENS1_21CollectiveEpilogueFwdINS6_IJS8_S8_S9_EEENS6_IJNS7_ILi1EEESH_SH_EEESB_SD_Li128ELb0ELb1ELb1ELb0EEENS1_19SingleTileSchedulerILb0ELb1ELb1ELi128EEEEEEEEEvNT_6ParamsE --------------------------
	.section	.nv.info._ZN7cutlass13device_kernelIN5flash19enable_sm80_to_sm89INS1_16FlashAttnFwdSm80INS1_25CollectiveMainloopFwdSm80ILi4ELi1ELb0EN4cute5tupleIJNS5_1CILi128EEENS7_ILi48EEES8_EEELi128ENS_6half_tEfNS_4arch4Sm80ELb0ELb1ELb0ELb0ELb0ELb0ELb1ELb1EEENS1_21CollectiveEpilogueFwdINS6_IJS8_S8_S9_EEENS6_IJNS7_ILi1EEESH_SH_EEESB_SD_Li128ELb0ELb1ELb1ELb0EEENS1_19SingleTileSchedulerILb0ELb1ELb1ELi128EEEEEEEEEvNT_6ParamsE,"",@"SHT_CUDA_INFO"
	.sectionflags	@""
	.align	4


	//----- nvinfo : EIATTR_CUDA_API_VERSION
	.align		4
        /*0000*/ 	.byte	0x04, 0x37
        /*0002*/ 	.short	(.L_156 - .L_155)
.L_155:
        /*0004*/ 	.word	0x00000082


	//----- nvinfo : EIATTR_KPARAM_INFO
	.align		4
.L_156:
        /*0008*/ 	.byte	0x04, 0x17
        /*000a*/ 	.short	(.L_158 - .L_157)
.L_157:
        /*000c*/ 	.word	0x00000000
        /*0010*/ 	.short	0x0000
        /*0012*/ 	.short	0x0000
        /*0014*/ 	.byte	0x00, 0xf0, 0x61, 0x10


	//----- nvinfo : EIATTR_SPARSE_MMA_MASK
	.align		4
.L_158:
        /*0018*/ 	.byte	0x03, 0x50
        /*001a*/ 	.short	0x0000


	//----- nvinfo : EIATTR_MAXREG_COUNT
	.align		4
        /*001c*/ 	.byte	0x03, 0x1b
        /*001e*/ 	.short	0x00ff


	//----- nvinfo : EIATTR_MERCURY_ISA_VERSION
	.align		4
        /*0020*/ 	.byte	0x03, 0x5f
        /*0022*/ 	.short	0x0101


	//----- nvinfo : EIATTR_EXIT_INSTR_OFFSETS
	.align		4
        /*0024*/ 	.byte	0x04, 0x1c
        /*0026*/ 	.short	(.L_160 - .L_159)


	//   ....[0]....
.L_159:
        /*0028*/ 	.word	0x00000010


	//----- nvinfo : EIATTR_MAX_THREADS
	.align		4
.L_160:
        /*002c*/ 	.byte	0x04, 0x05
        /*002e*/ 	.short	(.L_162 - .L_161)
.L_161:
        /*0030*/ 	.word	0x00000080
        /*0034*/ 	.word	0x00000001
        /*0038*/ 	.word	0x00000001


	//----- nvinfo : EIATTR_CBANK_PARAM_SIZE
	.align		4
.L_162:
        /*003c*/ 	.byte	0x03, 0x19
        /*003e*/ 	.short	0x0418


	//----- nvinfo : EIATTR_PARAM_CBANK
	.align		4
        /*0040*/ 	.byte	0x04, 0x0a
        /*0042*/ 	.short	(.L_164 - .L_163)
	.align		4
.L_163:
        /*0044*/ 	.word	index@(.nv.constant0._ZN7cutlass13device_kernelIN5flash19enable_sm80_to_sm89INS1_16FlashAttnFwdSm80INS1_25CollectiveMainloopFwdSm80ILi4ELi1ELb0EN4cute5tupleIJNS5_1CILi128EEENS7_ILi48EEES8_EEELi128ENS_6half_tEfNS_4arch4Sm80ELb0ELb1ELb0ELb0ELb0ELb0ELb1ELb1EEENS1_21CollectiveEpilogueFwdINS6_IJS8_S8_S9_EEENS6_IJNS7_ILi1EEESH_SH_EEESB_SD_Li128ELb0ELb1ELb1ELb0EEENS1_19SingleTileSchedulerILb0ELb1ELb1ELi128EEEEEEEEEvNT_6ParamsE)
        /*0048*/ 	.short	0x0210
        /*004a*/ 	.short	0x0418


	//----- nvinfo : EIATTR_SW_WAR
	.align		4
.L_164:
        /*004c*/ 	.byte	0x04, 0x36
        /*004e*/ 	.short	(.L_166 - .L_165)
.L_165:
        /*0050*/ 	.word	0x00000008
.L_166:


//--------------------- .nv.info._ZN7cutlass13device_kernelIN5flash19enable_sm80_to_sm89INS1_16FlashAttnFwdSm80INS1_25CollectiveMainloopFwdSm80ILi8ELi1ELb1EN4cute5tupleIJNS5_1CILi128EEENS7_ILi96EEES8_EEELi128ENS_6half_tEfNS_4arch4Sm80ELb0ELb1ELb0ELb1ELb0ELb0ELb1ELb1EEENS1_21CollectiveEpilogueFwdINS6_IJS8_S8_S9_EEENS6_IJNS7_ILi1EEESH_SH_EEESB_SD_Li256ELb1ELb1ELb1ELb0EEENS1_36VarlenDynamicPersistentTileSchedulerILi128ELi96ELi256ELi256ELb1ELb1ELb0ELb1ELb0ELb1EEEEEEEEEvNT_6ParamsE --------------------------
	.section	.nv.info._ZN7cutlass13device_kernelIN5flash19enable_sm80_to_sm89INS1_16FlashAttnFwdSm80INS1_25CollectiveMainloopFwdSm80ILi8ELi1ELb1EN4cute5tupleIJNS5_1CILi128EEENS7_ILi96EEES8_EEELi128ENS_6half_tEfNS_4arch4Sm80ELb0ELb1ELb0ELb1ELb0ELb0ELb1ELb1EEENS1_21CollectiveEpilogueFwdINS6_IJS8_S8_S9_EEENS6_IJNS7_ILi1EEESH_SH_EEESB_SD_Li256ELb1ELb1ELb1ELb0EEENS1_36VarlenDynamicPersistentTileSchedulerILi128ELi96ELi256ELi256ELb1ELb1ELb0ELb1ELb0ELb1EEEEEEEEEvNT_6ParamsE,"",@"SHT_CUDA_INFO"
	.sectionflags	@""
	.align	4


	//----- nvinfo : EIATTR_CUDA_API_VERSION
	.align		4
        /*0000*/ 	.byte	0x04, 0x37
        /*0002*/ 	.short	(.L_168 - .L_167)
.L_167:
        /*0004*/ 	.word	0x00000082


	//----- nvinfo : EIATTR_KPARAM_INFO
	.align		4
.L_168:
        /*0008*/ 	.byte	0x04, 0x17
        /*000a*/ 	.short	(.L_170 - .L_169)
.L_169:
        /*000c*/ 	.word	0x00000000
        /*0010*/ 	.short	0x0000
        /*0012*/ 	.short	0x0000
        /*0014*/ 	.byte	0x00, 0xf0, 0xe1, 0x10


	//----- nvinfo : EIATTR_SPARSE_MMA_MASK
	.align		4
.L_170:
        /*0018*/ 	.byte	0x03, 0x50
        /*001a*/ 	.short	0x0000


	//----- nvinfo : EIATTR_MAXREG_COUNT
	.align		4
        /*001c*/ 	.byte	0x03, 0x1b
        /*001e*/ 	.short	0x00ff


	//----- nvinfo : EIATTR_MERCURY_ISA_VERSION
	.align		4
        /*0020*/ 	.byte	0x03, 0x5f
        /*0022*/ 	.short	0x0101


	//----- nvinfo : EIATTR_EXIT_INSTR_OFFSETS
	.align		4
        /*0024*/ 	.byte	0x04, 0x1c
        /*0026*/ 	.short	(.L_172 - .L_171)


	//   ....[0]....
.L_171:
        /*0028*/ 	.word	0x00000010


	//----- nvinfo : EIATTR_MAX_THREADS
	.align		4
.L_172:
        /*002c*/ 	.byte	0x04, 0x05
        /*002e*/ 	.short	(.L_174 - .L_173)
.L_173:
        /*0030*/ 	.word	0x00000100
        /*0034*/ 	.word	0x00000001
        /*0038*/ 	.word	0x00000001


	//----- nvinfo : EIATTR_CBANK_PARAM_SIZE
	.align		4
.L_174:
        /*003c*/ 	.byte	0x03, 0x19
        /*003e*/ 	.short	0x0438


	//----- nvinfo : EIATTR_PARAM_CBANK
	.align		4
        /*0040*/ 	.byte	0x04, 0x0a
        /*0042*/ 	.short	(.L_176 - .L_175)
	.align		4
.L_175:
        /*0044*/ 	.word	index@(.nv.constant0._ZN7cutlass13device_kernelIN5flash19enable_sm80_to_sm89INS1_16FlashAttnFwdSm80INS1_25CollectiveMainloopFwdSm80ILi8ELi1ELb1EN4cute5tupleIJNS5_1CILi128EEENS7_ILi96EEES8_EEELi128ENS_6half_tEfNS_4arch4Sm80ELb0ELb1ELb0ELb1ELb0ELb0ELb1ELb1EEENS1_21CollectiveEpilogueFwdINS6_IJS8_S8_S9_EEENS6_IJNS7_ILi1EEESH_SH_EEESB_SD_Li256ELb1ELb1ELb1ELb0EEENS1_36VarlenDynamicPersistentTileSchedulerILi128ELi96ELi256ELi256ELb1ELb1ELb0ELb1ELb0ELb1EEEEEEEEEvNT_6ParamsE)
        /*0048*/ 	.short	0x0210
        /*004a*/ 	.short	0x0438


	//----- nvinfo : EIATTR_SW_WAR
	.align		4
.L_176:
        /*004c*/ 	.byte	0x04, 0x36
        /*004e*/ 	.short	(.L_178 - .L_177)
.L_177:
        /*0050*/ 	.word	0x00000008
.L_178:


//--------------------- .nv.info._ZN7cutlass13device_kernelIN5flash19enable_sm80_to_sm89INS1_16FlashAttnFwdSm80INS1_25CollectiveMainloopFwdSm80ILi8ELi1ELb1EN4cute5tupleIJNS5_1CILi128EEENS7_ILi96EEES8_EEELi128ENS_6half_tEfNS_4arch4Sm80ELb0ELb1ELb0ELb1ELb0ELb1ELb1ELb1EEENS1_21CollectiveEpilogueFwdINS6_IJS8_S8_S9_EEENS6_IJNS7_ILi1EEESH_SH_EEESB_SD_Li256ELb1ELb1ELb1ELb0EEENS1_36VarlenDynamicPersistentTileSchedulerILi128ELi96ELi256ELi256ELb1ELb1ELb0ELb1ELb0ELb1EEEEEEEEEvNT_6ParamsE --------------------------
	.section	.nv.info._ZN7cutlass13device_kernelIN5flash19enable_sm80_to_sm89INS1_16FlashAttnFwdSm80INS1_25CollectiveMainloopFwdSm80ILi8ELi1ELb1EN4cute5tupleIJNS5_1CILi128EEENS7_ILi96EEES8_EEELi128ENS_6half_tEfNS_4arch4Sm80ELb0ELb1ELb0ELb1ELb0ELb1ELb1ELb1EEENS1_21CollectiveEpilogueFwdINS6_IJS8_S8_S9_EEENS6_IJNS7_ILi1EEESH_SH_EEESB_SD_Li256ELb1ELb1ELb1ELb0EEENS1_36VarlenDynamicPersistentTileSchedulerILi128ELi96ELi256ELi256ELb1ELb1ELb0ELb1ELb0ELb1EEEEEEEEEvNT_6ParamsE,"",@"SHT_CUDA_INFO"
	.sectionflags	@""
	.align	4


	//----- nvinfo : EIATTR_CUDA_API_VERSION
	.align		4
        /*0000*/ 	.byte	0x04, 0x37
        /*0002*/ 	.short	(.L_180 - .L_179)
.L_179:
        /*0004*/ 	.word	0x00000082


	//----- nvinfo : EIATTR_KPARAM_INFO
	.align		4
.L_180:
        /*0008*/ 	.byte	0x04, 0x17
        /*000a*/ 	.short	(.L_182 - .L_181)
.L_181:
        /*000c*/ 	.word	0x00000000
        /*0010*/ 	.short	0x0000
        /*0012*/ 	.short	0x0000
        /*0014*/ 	.byte	0x00, 0xf0, 0xe1, 0x10


	//----- nvinfo : EIATTR_SPARSE_MMA_MASK
	.align		4
.L_182:
        /*0018*/ 	.byte	0x03, 0x50
        /*001a*/ 	.short	0x0000


	//----- nvinfo : EIATTR_MAXREG_COUNT
	.align		4
        /*001c*/ 	.byte	0x03, 0x1b
        /*001e*/ 	.short	0x00ff


	//----- nvinfo : EIATTR_MERCURY_ISA_VERSION
	.align		4
        /*0020*/ 	.byte	0x03, 0x5f
        /*0022*/ 	.short	0x0101


	//----- nvinfo : EIATTR_EXIT_INSTR_OFFSETS
	.align		4
        /*0024*/ 	.byte	0x04, 0x1c
        /*0026*/ 	.short	(.L_184 - .L_183)


	//   ....[0]....
.L_183:
        /*0028*/ 	.word	0x00000010


	//----- nvinfo : EIATTR_MAX_THREADS
	.align		4
.L_184:
        /*002c*/ 	.byte	0x04, 0x05
        /*002e*/ 	.short	(.L_186 - .L_185)
.L_185:
        /*0030*/ 	.word	0x00000100
        /*0034*/ 	.word	0x00000001
        /*0038*/ 	.word	0x00000001


	//----- nvinfo : EIATTR_CBANK_PARAM_SIZE
	.align		4
.L_186:
        /*003c*/ 	.byte	0x03, 0x19
        /*003e*/ 	.short	0x0438


	//----- nvinfo : EIATTR_PARAM_CBANK
	.align		4
        /*0040*/ 	.byte	0x04, 0x0a
        /*0042*/ 	.short	(.L_188 - .L_187)
	.align		4
.L_187:
        /*0044*/ 	.word	index@(.nv.constant0._ZN7cutlass13device_kernelIN5flash19enable_sm80_to_sm89INS1_16FlashAttnFwdSm80INS1_25CollectiveMainloopFwdSm80ILi8ELi1ELb1EN4cute5tupleIJNS5_1CILi128EEENS7_ILi96EEES8_EEELi128ENS_6half_tEfNS_4arch4Sm80ELb0ELb1ELb0ELb1ELb0ELb1ELb1ELb1EEENS1_21CollectiveEpilogueFwdINS6_IJS8_S8_S9_EEENS6_IJNS7_ILi1EEESH_SH_EEESB_SD_Li256ELb1ELb1ELb1ELb0EEENS1_36VarlenDynamicPersistentTileSchedulerILi128ELi96ELi256ELi256ELb1ELb1ELb0ELb1ELb0ELb1EEEEEEEEEvNT_6ParamsE)
        /*0048*/ 	.short	0x0210
        /*004a*/ 	.short	0x0438


	//----- nvinfo : EIATTR_SW_WAR
	.align		4
.L_188:
        /*004c*/ 	.byte	0x04, 0x36
        /*004e*/ 	.short	(.L_190 - .L_189)
.L_189:
        /*0050*/ 	.word	0x00000008
.L_190:


//--------------------- .nv.info._ZN7cutlass13device_kernelIN5flash19enable_sm80_to_sm89INS1_16FlashAttnFwdSm80INS1_25CollectiveMainloopFwdSm80ILi4ELi1ELb0EN4cute5tupleIJNS5_1CILi128EEENS7_ILi64EEES8_EEELi128ENS_6half_tEfNS_4arch4Sm80ELb1ELb0ELb0ELb0ELb0ELb0ELb1ELb1EEENS1_21CollectiveEpilogueFwdINS6_IJS8_S8_S9_EEENS6_IJNS7_ILi1EEESH_SH_EEESB_SD_Li128ELb0ELb1ELb1ELb0EEENS1_30DynamicPersistentTileSchedulerILi128ELi128ELb1ELb1ELb0EEEEEEEEEvNT_6ParamsE --------------------------
	.section	.nv.info._ZN7cutlass13device_kernelIN5flash19enable_sm80_to_sm89INS1_16FlashAttnFwdSm80INS1_25CollectiveMainloopFwdSm80ILi4ELi1ELb0EN4cute5tupleIJNS5_1CILi128EEENS7_ILi64EEES8_EEELi128ENS_6half_tEfNS_4arch4Sm80ELb1ELb0ELb0ELb0ELb0ELb0ELb1ELb1EEENS1_21CollectiveEpilogueFwdINS6_IJS8_S8_S9_EEENS6_IJNS7_ILi1EEESH_SH_EEESB_SD_Li128ELb0ELb1ELb1ELb0EEENS1_30DynamicPersistentTileSchedulerILi128ELi128ELb1ELb1ELb0EEEEEEEEEvNT_6ParamsE,"",@"SHT_CUDA_INFO"
	.sectionflags	@""
	.align	4


	//----- nvinfo : EIATTR_CUDA_API_VERSION
	.align		4
        /*0000*/ 	.byte	0x04, 0x37
        /*0002*/ 	.short	(.L_192 - .L_191)
.L_191:
        /*0004*/ 	.word	0x00000082


	//----- nvinfo : EIATTR_KPARAM_INFO
	.align		4
.L_192:
        /*0008*/ 	.byte	0x04, 0x17
        /*000a*/ 	.short	(.L_194 - .L_193)
.L_193:
        /*000c*/ 	.word	0x00000000
        /*0010*/ 	.short	0x0000
        /*0012*/ 	.short	0x0000
        /*0014*/ 	.byte	0x00, 0xf0, 0xa1, 0x10


	//----- nvinfo : EIATTR_SPARSE_MMA_MASK
	.align		4
.L_194:
        /*0018*/ 	.byte	0x03, 0x50
        /*001a*/ 	.short	0x0000


	//----- nvinfo : EIATTR_MAXREG_COUNT
	.align		4
        /*001c*/ 	.byte	0x03, 0x1b
        /*001e*/ 	.short	0x00ff


	//----- nvinfo : EIATTR_MERCURY_ISA_VERSION
	.align		4
        /*0020*/ 	.byte	0x03, 0x5f
        /*0022*/ 	.short	0x0101


	//----- nvinfo : EIATTR_EXIT_INSTR_OFFSETS
	.align		4
        /*0024*/ 	.byte	0x04, 0x1c
        /*0026*/ 	.short	(.L_196 - .L_195)


	//   ....[0]....
.L_195:
        /*0028*/ 	.word	0x00000010


	//----- nvinfo : EIATTR_MAX_THREADS
	.align		4
.L_196:
        /*002c*/ 	.byte	0x04, 0x05
        /*002e*/ 	.short	(.L_198 - .L_197)
.L_197:
        /*0030*/ 	.word	0x00000080
        /*0034*/ 	.word	0x00000001
        /*0038*/ 	.word	0x00000001


	//----- nvinfo : EIATTR_CBANK_PARAM_SIZE
	.align		4
.L_198:
        /*003c*/ 	.byte	0x03, 0x19
        /*003e*/ 	.short	0x0428


	//----- nvinfo : EIATTR_PARAM_CBANK
	.align		4
        /*0040*/ 	.byte	0x04, 0x0a
        /*0042*/ 	.short	(.L_200 - .L_199)
	.align		4
.L_199:
        /*0044*/ 	.word	index@(.nv.constant0._ZN7cutlass13device_kernelIN5flash19enable_sm80_to_sm89INS1_16FlashAttnFwdSm80INS1_25CollectiveMainloopFwdSm80ILi4ELi1ELb0EN4cute5tupleIJNS5_1CILi128EEENS7_ILi64EEES8_EEELi128ENS_6half_tEfNS_4arch4Sm80ELb1ELb0ELb0ELb0ELb0ELb0ELb1ELb1EEENS1_21CollectiveEpilogueFwdINS6_IJS8_S8_S9_EEENS6_IJNS7_ILi1EEESH_SH_EEESB_SD_Li128ELb0ELb1ELb1ELb0EEENS1_30DynamicPersistentTileSchedulerILi128ELi128ELb1ELb1ELb0EEEEEEEEEvNT_6ParamsE)
        /*0048*/ 	.short	0x0210
        /*004a*/ 	.short	0x0428


	//----- nvinfo : EIATTR_SW_WAR
	.align		4
.L_200:
        /*004c*/ 	.byte	0x04, 0x36
        /*004e*/ 	.short	(.L_202 - .L_201)
.L_201:
        /*0050*/ 	.word	0x00000008
.L_202:


//--------------------- .nv.info._ZN7cutlass13device_kernelIN5flash19enable_sm80_to_sm89INS1_16FlashAttnFwdSm80INS1_25CollectiveMainloopFwdSm80ILi8ELi1ELb1EN4cute5tupleIJNS5_1CILi128EEENS7_ILi112EEES8_EEELi128ENS_6half_tEfNS_4arch4Sm80ELb1ELb0ELb0ELb1ELb0ELb0ELb1ELb1EEENS1_21CollectiveEpilogueFwdINS6_IJS8_S8_S9_EEENS6_IJNS7_ILi1EEESH_SH_EEESB_SD_Li256ELb1ELb1ELb1ELb0EEENS1_36VarlenDynamicPersistentTileSchedulerILi128ELi112ELi256ELi256ELb1ELb1ELb0ELb1ELb1ELb1EEEEEEEEEvNT_6ParamsE --------------------------
	.section	.nv.info._ZN7cutlass13device_kernelIN5flash19enable_sm80_to_sm89INS1_16FlashAttnFwdSm80INS1_25CollectiveMainloopFwdSm80ILi8ELi1ELb1EN4cute5tupleIJNS5_1CILi128EEENS7_ILi112EEES8_EEELi128ENS_6half_tEfNS_4arch4Sm80ELb1ELb0ELb0ELb1ELb0ELb0ELb1ELb1EEENS1_21CollectiveEpilogueFwdINS6_IJS8_S8_S9_EEENS6_IJNS7_ILi1EEESH_SH_EEESB_SD_Li256ELb1ELb1ELb1ELb0EEENS1_36VarlenDynamicPersistentTileSchedulerILi128ELi112ELi256ELi256ELb1ELb1ELb0ELb1ELb1ELb1EEEEEEEEEvNT_6ParamsE,"",@"SHT_CUDA_INFO"
	.sectionflags	@""
	.align	4


	//----- nvinfo : EIATTR_CUDA_API_VERSION
	.align		4
        /*0000*/ 	.byte	0x04, 0x37
        /*0002*/ 	.short	(.L_204 - .L_203)
.L_203:
        /*0004*/ 	.word	0x00000082


	//----- nvinfo : EIATTR_KPARAM_INFO
	.align		4
.L_204:
        /*0008*/ 	.byte	0x04, 0x17
        /*000a*/ 	.short	(.L_206 - .L_205)
.L_205:
        /*000c*/ 	.word	0x00000000
        /*0010*/ 	.short	0x0000
        /*0012*/ 	.short	0x0000
        /*0014*/ 	.byte	0x00, 0xf0, 0xe1, 0x10


	//----- nvinfo : EIATTR_SPARSE_MMA_MASK
	.align		4
.L_206:
        /*0018*/ 	.byte	0x03, 0x50
        /*001a*/ 	.short	0x0000


	//----- nvinfo : EIATTR_MAXREG_COUNT
	.align		4
        /*001c*/ 	.byte	0x03, 0x1b
        /*001e*/ 	.short	0x00ff


	//----- nvinfo : EIATTR_MERCURY_ISA_VERSION
	.align		4
        /*0020*/ 	.byte	0x03, 0x5f
        /*0022*/ 	.short	0x0101


	//----- nvinfo : EIATTR_EXIT_INSTR_OFFSETS
	.align		4
        /*0024*/ 	.byte	0x04, 0x1c
        /*0026*/ 	.short	(.L_208 - .L_207)


	//   ....[0]....
.L_207:
        /*0028*/ 	.word	0x00000010


	//----- nvinfo : EIATTR_MAX_THREADS
	.align		4
.L_208:
        /*002c*/ 	.byte	0x04, 0x05
        /*002e*/ 	.short	(.L_210 - .L_209)
.L_209:
        /*0030*/ 	.word	0x00000100
        /*0034*/ 	.word	0x00000001
        /*0038*/ 	.word	0x00000001


	//----- nvinfo : EIATTR_CBANK_PARAM_SIZE
	.align		4
.L_210:
        /*003c*/ 	.byte	0x03, 0x19
        /*003e*/ 	.short	0x0438


	//----- nvinfo : EIATTR_PARAM_CBANK
	.align		4
        /*0040*/ 	.byte	0x04, 0x0a
        /*0042*/ 	.short	(.L_212 - .L_211)
	.align		4
.L_211:
        /*0044*/ 	.word	index@(.nv.constant0._ZN7cutlass13device_kernelIN5flash19enable_sm80_to_sm89INS1_16FlashAttnFwdSm80INS1_25CollectiveMainloopFwdSm80ILi8ELi1ELb1EN4cute5tupleIJNS5_1CILi128EEENS7_ILi112EEES8_EEELi128ENS_6half_tEfNS_4arch4Sm80ELb1ELb0ELb0ELb1ELb0ELb0ELb1ELb1EEENS1_21CollectiveEpilogueFwdINS6_IJS8_S8_S9_EEENS6_IJNS7_ILi1EEESH_SH_EEESB_SD_Li256ELb1ELb1ELb1ELb0EEENS1_36VarlenDynamicPersistentTileSchedulerILi128ELi112ELi256ELi256ELb1ELb1ELb0ELb1ELb1ELb1EEEEEEEEEvNT_6ParamsE)
        /*0048*/ 	.short	0x0210
        /*004a*/ 	.short	0x0438


	//----- nvinfo : EIATTR_SW_WAR
	.align		4
.L_212:
        /*004c*/ 	.byte	0x04, 0x36
        /*004e*/ 	.short	(.L_214 - .L_213)
.L_213:
        /*0050*/ 	.word	0x00000008
.L_214:


//--------------------- .nv.info._ZN7cutlass13device_kernelIN5flash19enable_sm80_to_sm89INS1_16FlashAttnFwdSm80INS1_25CollectiveMainloopFwdSm80ILi8ELi1ELb1EN4cute5tupleIJNS5_1CILi128EEENS7_ILi112EEES8_EEELi128ENS_6half_tEfNS_4arch4Sm80ELb1ELb0ELb0ELb1ELb0ELb1ELb1ELb1EEENS1_21CollectiveEpilogueFwdINS6_IJS8_S8_S9_EEENS6_IJNS7_ILi1EEESH_SH_EEESB_SD_Li256ELb1ELb1ELb1ELb0EEENS1_36VarlenDynamicPersistentTileSchedulerILi128ELi112ELi256ELi256ELb1ELb1ELb0ELb1ELb1ELb1EEEEEEEEEvNT_6ParamsE --------------------------
	.section	.nv.info._ZN7cutlass13device_kernelIN5flash19enable_sm80_to_sm89INS1_16FlashAttnFwdSm80INS1_25CollectiveMainloopFwdSm80ILi8ELi1ELb1EN4cute5tupleIJNS5_1CILi128EEENS7_ILi112EEES8_EEELi128ENS_6half_tEfNS_4arch4Sm80ELb1ELb0ELb0ELb1ELb0ELb1ELb1ELb1EEENS1_21CollectiveEpilogueFwdINS6_IJS8_S8_S9_EEENS6_IJNS7_ILi1EEESH_SH_EEESB_SD_Li256ELb1ELb1ELb1ELb0EEENS1_36VarlenDynamicPersistentTileSchedulerILi128ELi112ELi256ELi256ELb1ELb1ELb0ELb1ELb1ELb1EEEEEEEEEvNT_6ParamsE,"",@"SHT_CUDA_INFO"
	.sectionflags	@""
	.align	4


	//----- nvinfo : EIATTR_CUDA_API_VERSION
	.align		4
        /*0000*/ 	.byte	0x04, 0x37
        /*0002*/ 	.short	(.L_216 - .L_215)
.L_215:
        /*0004*/ 	.word	0x00000082


	//----- nvinfo : EIATTR_KPARAM_INFO
	.align		4
.L_216:
        /*0008*/ 	.byte	0x04, 0x17
        /*000a*/ 	.short	(.L_218 - .L_217)
.L_217:
        /*000c*/ 	.word	0x00000000
        /*0010*/ 	.short	0x0000
        /*0012*/ 	.short	0x0000
        /*0014*/ 	.byte	0x00, 0xf0, 0xe1, 0x10


	//----- nvinfo : EIATTR_SPARSE_MMA_MASK
	.align		4
.L_218:
        /*0018*/ 	.byte	0x03, 0x50
        /*001a*/ 	.short	0x0000


	//----- nvinfo : EIATTR_MAXREG_COUNT
	.align		4
        /*001c*/ 	.byte	0x03, 0x1b
        /*001e*/ 	.short	0x00ff


	//----- nvinfo : EIATTR_MERCURY_ISA_VERSION
	.align		4
        /*0020*/ 	.byte	0x03, 0x5f
        /*0022*/ 	.short	0x0101


	//----- nvinfo : EIATTR_EXIT_INSTR_OFFSETS
	.align		4
        /*0024*/ 	.byte	0x04, 0x1c
        /*0026*/ 	.short	(.L_220 - .L_219)


	//   ....[0]....
.L_219:
        /*0028*/ 	.word	0x00000010


	//----- nvinfo : EIATTR_MAX_THREADS
	.align		4
.L_220:
        /*002c*/ 	.byte	0x04, 0x05
        /*002e*/ 	.short	(.L_222 - .L_221)
.L_221:
        /*0030*/ 	.word	0x00000100
        /*0034*/ 	.word	0x00000001
        /*0038*/ 	.word	0x00000001


	//----- nvinfo : EIATTR_CBANK_PARAM_SIZE
	.align		4
.L_222:
        /*003c*/ 	.byte	0x03, 0x19
        /*003e*/ 	.short	0x0438


	//----- nvinfo : EIATTR_PARAM_CBANK
	.align		4
        /*0040*/ 	.byte	0x04, 0x0a
        /*0042*/ 	.short	(.L_224 - .L_223)
	.align		4
.L_223:
        /*0044*/ 	.word	index@(.nv.constant0._ZN7cutlass13device_kernelIN5flash19enable_sm80_to_sm89INS1_16FlashAttnFwdSm80INS1_25CollectiveMainloopFwdSm80ILi8ELi1ELb1EN4cute5tupleIJNS5_1CILi128EEENS7_ILi112EEES8_EEELi128ENS_6half_tEfNS_4arch4Sm80ELb1ELb0ELb0ELb1ELb0ELb1ELb1ELb1EEENS1_21CollectiveEpilogueFwdINS6_IJS8_S8_S9_EEENS6_IJNS7_ILi1EEESH_SH_EEESB_SD_Li256ELb1ELb1ELb1ELb0EEENS1_36VarlenDynamicPersistentTileSchedulerILi128ELi112ELi256ELi256ELb1ELb1ELb0ELb1ELb1ELb1EEEEEEEEEvNT_6ParamsE)
        /*0048*/ 	.short	0x0210
        /*004a*/ 	.short	0x0438


	//----- nvinfo : EIATTR_SW_WAR
	.align		4
.L_224:
        /*004c*/ 	.byte	0x04, 0x36
        /*004e*/ 	.short	(.L_226 - .L_225)
.L_225:
        /*0050*/ 	.word	0x00000008
.L_226:


//--------------------- .nv.callgraph             --------------------------
	.section	.nv.callgraph,"",@"SHT_CUDA_CALLGRAPH"
	.align	4
	.sectionentsize	8
	.align		4
        /*0000*/ 	.word	0x00000000
	.align		4
        /*0004*/ 	.word	0xffffffff
	.align		4
        /*0008*/ 	.word	0x00000000
	.align		4
        /*000c*/ 	.word	0xfffffffe
	.align		4
        /*0010*/ 	.word	0x00000000
	.align		4
        /*0014*/ 	.word	0xfffffffd
	.align		4
        /*0018*/ 	.word	0x00000000
	.align		4
        /*001c*/ 	.word	0xfffffffc


//--------------------- .nv.constant4             --------------------------
	.section	.nv.constant4,"a",@progbits
	.align	8
	.align		8
.nv.constant4:
        /*0000*/ 	.dword	_ZN72_INTERNAL_b7e0c698_36_flash_fwd_hdim128_fp16_split_sm80_cu_61719c98_39084cuda3std3__45__cpo5beginE
	.align		8
        /*0008*/ 	.dword	_ZN72_INTERNAL_b7e0c698_36_flash_fwd_hdim128_fp16_split_sm80_cu_61719c98_39084cuda3std3__45__cpo3endE
	.align		8
        /*0010*/ 	.dword	_ZN72_INTERNAL_b7e0c698_36_flash_fwd_hdim128_fp16_split_sm80_cu_61719c98_39084cuda3std3__45__cpo6cbeginE
	.align		8
        /*0018*/ 	.dword	_ZN72_INTERNAL_b7e0c698_36_flash_fwd_hdim128_fp16_split_sm80_cu_61719c98_39084cuda3std3__45__cpo4cendE
	.align		8
        /*0020*/ 	.dword	_ZN72_INTERNAL_b7e0c698_36_flash_fwd_hdim128_fp16_split_sm80_cu_61719c98_39084cuda3std3__474_GLOBAL__N__b7e0c698_36_flash_fwd_hdim128_fp16_split_sm80_cu_61719c98_39086ignoreE
	.align		8
        /*0028*/ 	.dword	_ZN72_INTERNAL_b7e0c698_36_flash_fwd_hdim128_fp16_split_sm80_cu_61719c98_39084cuda3std3__419piecewise_constructE
	.align		8
        /*0030*/ 	.dword	_ZN72_INTERNAL_b7e0c698_36_flash_fwd_hdim128_fp16_split_sm80_cu_61719c98_39084cuda3std3__48in_placeE
	.align		8
        /*0038*/ 	.dword	_ZN72_INTERNAL_b7e0c698_36_flash_fwd_hdim128_fp16_split_sm80_cu_61719c98_39084cuda3std6ranges3__45__cpo4swapE
	.align		8
        /*0040*/ 	.dword	_ZN72_INTERNAL_b7e0c698_36_flash_fwd_hdim128_fp16_split_sm80_cu_61719c98_39084cuda3std6ranges3__45__cpo9iter_moveE
	.align		8
        /*0048*/ 	.dword	_ZN72_INTERNAL_b7e0c698_36_flash_fwd_hdim128_fp16_split_sm80_cu_61719c98_39084cute7productE
	.align		8
        /*0050*/ 	.dword	_ZN72_INTERNAL_b7e0c698_36_flash_fwd_hdim128_fp16_split_sm80_cu_61719c98_39084cute1_E


//--------------------- .text._ZN7cutlass13device_kernelIN5flash19enable_sm80_to_sm89INS1_16FlashAttnFwdSm80INS1_25CollectiveMainloopFwdSm80ILi8ELi1ELb1EN4cute5tupleIJNS5_1CILi128EEES8_S8_EEELi128ENS_6half_tEfNS_4arch4Sm80ELb0ELb0ELb0ELb0ELb0ELb0ELb1ELb1EEENS1_21CollectiveEpilogueFwdIS9_NS6_IJNS7_ILi1EEESF_SF_EEESA_SC_Li256ELb0ELb1ELb1ELb0EEENS1_19SingleTileSchedulerILb0ELb1ELb1ELi128EEEEEEEEEvNT_6ParamsE --------------------------
	.section	.text._ZN7cutlass13device_kernelIN5flash19enable_sm80_to_sm89INS1_16FlashAttnFwdSm80INS1_25CollectiveMainloopFwdSm80ILi8ELi1ELb1EN4cute5tupleIJNS5_1CILi128EEES8_S8_EEELi128ENS_6half_tEfNS_4arch4Sm80ELb0ELb0ELb0ELb0ELb0ELb0ELb1ELb1EEENS1_21CollectiveEpilogueFwdIS9_NS6_IJNS7_ILi1EEESF_SF_EEESA_SC_Li256ELb0ELb1ELb1ELb0EEENS1_19SingleTileSchedulerILb0ELb1ELb1ELi128EEEEEEEEEvNT_6ParamsE,"ax",@progbits
	.align	128
.text._ZN7cutlass13device_kernelIN5flash19enable_sm80_to_sm89INS1_16FlashAttnFwdSm80INS1_25CollectiveMainloopFwdSm80ILi8ELi1ELb1EN4cute5tupleIJNS5_1CILi128EEES8_S8_EEELi128ENS_6half_tEfNS_4arch4Sm80ELb0ELb0ELb0ELb0ELb0ELb0ELb1ELb1EEENS1_21CollectiveEpilogueFwdIS9_NS6_IJNS7_ILi1EEESF_SF_EEESA_SC_Li256ELb0ELb1ELb1ELb0EEENS1_19SingleTileSchedulerILb0ELb1ELb1ELi128EEEEEEEEEvNT_6ParamsE:
        .type           _ZN7cutlass13device_kernelIN5flash19enable_sm80_to_sm89INS1_16FlashAttnFwdSm80INS1_25CollectiveMainloopFwdSm80ILi8ELi1ELb1EN4cute5tupleIJNS5_1CILi128EEES8_S8_EEELi128ENS_6half_tEfNS_4arch4Sm80ELb0ELb0ELb0ELb0ELb0ELb0ELb1ELb1EEENS1_21CollectiveEpilogueFwdIS9_NS6_IJNS7_ILi1EEESF_SF_EEESA_SC_Li256ELb0ELb1ELb1ELb0EEENS1_19SingleTileSchedulerILb0ELb1ELb1ELi128EEEEEEEEEvNT_6ParamsE,@function
        .size           _ZN7cutlass13device_kernelIN5flash19enable_sm80_to_sm89INS1_16FlashAttnFwdSm80INS1_25CollectiveMainloopFwdSm80ILi8ELi1ELb1EN4cute5tupleIJNS5_1CILi128EEES8_S8_EEELi128ENS_6half_tEfNS_4arch4Sm80ELb0ELb0ELb0ELb0ELb0ELb0ELb1ELb1EEENS1_21CollectiveEpilogueFwdIS9_NS6_IJNS7_ILi1EEESF_SF_EEESA_SC_Li256ELb0ELb1ELb1ELb0EEENS1_19SingleTileSchedulerILb0ELb1ELb1ELi128EEEEEEEEEvNT_6ParamsE,(.L_x_12 - _ZN7cutlass13device_kernelIN5flash19enable_sm80_to_sm89INS1_16FlashAttnFwdSm80INS1_25CollectiveMainloopFwdSm80ILi8ELi1ELb1EN4cute5tupleIJNS5_1CILi128EEES8_S8_EEELi128ENS_6half_tEfNS_4arch4Sm80ELb0ELb0ELb0ELb0ELb0ELb0ELb1ELb1EEENS1_21CollectiveEpilogueFwdIS9_NS6_IJNS7_ILi1EEESF_SF_EEESA_SC_Li256ELb0ELb1ELb1ELb0EEENS1_19SingleTileSchedulerILb0ELb1ELb1ELi128EEEEEEEEEvNT_6ParamsE)
        .other          _ZN7cutlass13device_kernelIN5flash19enable_sm80_to_sm89INS1_16FlashAttnFwdSm80INS1_25CollectiveMainloopFwdSm80ILi8ELi1ELb1EN4cute5tupleIJNS5_1CILi128EEES8_S8_EEELi128ENS_6half_tEfNS_4arch4Sm80ELb0ELb0ELb0ELb0ELb0ELb0ELb1ELb1EEENS1_21CollectiveEpilogueFwdIS9_NS6_IJNS7_ILi1EEESF_SF_EEESA_SC_Li256ELb0ELb1ELb1ELb0EEENS1_19SingleTileSchedulerILb0ELb1ELb1ELi128EEEEEEEEEvNT_6ParamsE,@"STO_CUDA_ENTRY STV_DEFAULT"
_ZN7cutlass13device_kernelIN5flash19enable_sm80_to_sm89INS1_16FlashAttnFwdSm80INS1_25CollectiveMainloopFwdSm80ILi8ELi1ELb1EN4cute5tupleIJNS5_1CILi128EEES8_S8_EEELi128ENS_6half_tEfNS_4arch4Sm80ELb0ELb0ELb0ELb0ELb0ELb0ELb1ELb1EEENS1_21CollectiveEpilogueFwdIS9_NS6_IJNS7_ILi1EEESF_SF_EEESA_SC_Li256ELb0ELb1ELb1ELb0EEENS1_19SingleTileSchedulerILb0ELb1ELb1ELi128EEEEEEEEEvNT_6ParamsE:
[----:B------:R-:W-:Y:S01]  /*0000*/  LDC R1, c[0x0][0x28] ;  /* 0x00000a00ff017b82 */ /* 0x000fe20000000800 */
[----:B------:R-:W-:Y:S05]  /*0010*/  EXIT ;  /* 0x000000000000794d */ /* 0x000fea0003800000 */
.L_x_0:
[----:B------:R-:W-:-:S00]  /*0020*/  BRA `(.L_x_0) ;  /* 0xfffffffc00fc7947 */ /* 0x000fc0000383ffff */
[----:B------:R-:W-:-:S00]  /*0030*/  NOP ;  /* 0x0000000000007918 */ /* 0x000fc00000000000 */
        /* <DEDUP_REMOVED lines=12> */
.L_x_12:


//--------------------- .text._ZN7cutlass13device_kernelIN5flash19enable_sm80_to_sm89INS1_16FlashAttnFwdSm80INS1_25CollectiveMainloopFwdSm80ILi8ELi1ELb1EN4cute5tupleIJNS5_1CILi128EEENS7_ILi96EEES8_EEELi128ENS_6half_tEfNS_4arch4Sm80ELb0ELb1ELb0ELb0ELb0ELb0ELb1ELb1EEENS1_21CollectiveEpilogueFwdINS6_IJS8_S8_S9_EEENS6_IJNS7_ILi1EEESH_SH_EEESB_SD_Li256ELb0ELb1ELb1ELb0EEENS1_19SingleTileSchedulerILb0ELb1ELb1ELi128EEEEEEEEEvNT_6ParamsE --------------------------
	.section	.text._ZN7cutlass13device_kernelIN5flash19enable_sm80_to_sm89INS1_16FlashAttnFwdSm80INS1_25CollectiveMainloopFwdSm80ILi8ELi1ELb1EN4cute5tupleIJNS5_1CILi128EEENS7_ILi96EEES8_EEELi128ENS_6half_tEfNS_4arch4Sm80ELb0ELb1ELb0ELb0ELb0ELb0ELb1ELb1EEENS1_21CollectiveEpilogueFwdINS6_IJS8_S8_S9_EEENS6_IJNS7_ILi1EEESH_SH_EEESB_SD_Li256ELb0ELb1ELb1ELb0EEENS1_19SingleTileSchedulerILb0ELb1ELb1ELi128EEEEEEEEEvNT_6ParamsE,"ax",@progbits
	.align	128
.text._ZN7cutlass13device_kernelIN5flash19enable_sm80_to_sm89INS1_16FlashAttnFwdSm80INS1_25CollectiveMainloopFwdSm80ILi8ELi1ELb1EN4cute5tupleIJNS5_1CILi128EEENS7_ILi96EEES8_EEELi128ENS_6half_tEfNS_4arch4Sm80ELb0ELb1ELb0ELb0ELb0ELb0ELb1ELb1EEENS1_21CollectiveEpilogueFwdINS6_IJS8_S8_S9_EEENS6_IJNS7_ILi1EEESH_SH_EEESB_SD_Li256ELb0ELb1ELb1ELb0EEENS1_19SingleTileSchedulerILb0ELb1ELb1ELi128EEEEEEEEEvNT_6ParamsE:
        .type           _ZN7cutlass13device_kernelIN5flash19enable_sm80_to_sm89INS1_16FlashAttnFwdSm80INS1_25CollectiveMainloopFwdSm80ILi8ELi1ELb1EN4cute5tupleIJNS5_1CILi128EEENS7_ILi96EEES8_EEELi128ENS_6half_tEfNS_4arch4Sm80ELb0ELb1ELb0ELb0ELb0ELb0ELb1ELb1EEENS1_21CollectiveEpilogueFwdINS6_IJS8_S8_S9_EEENS6_IJNS7_ILi1EEESH_SH_EEESB_SD_Li256ELb0ELb1ELb1ELb0EEENS1_19SingleTileSchedulerILb0ELb1ELb1ELi128EEEEEEEEEvNT_6ParamsE,@function
        .size           _ZN7cutlass13device_kernelIN5flash19enable_sm80_to_sm89INS1_16FlashAttnFwdSm80INS1_25CollectiveMainloopFwdSm80ILi8ELi1ELb1EN4cute5tupleIJNS5_1CILi128EEENS7_ILi96EEES8_EEELi128ENS_6half_tEfNS_4arch4Sm80ELb0ELb1ELb0ELb0ELb0ELb0ELb1ELb1EEENS1_21CollectiveEpilogueFwdINS6_IJS8_S8_S9_EEENS6_IJNS7_ILi1EEESH_SH_EEESB_SD_Li256ELb0ELb1ELb1ELb0EEENS1_19SingleTileSchedulerILb0ELb1ELb1ELi128EEEEEEEEEvNT_6ParamsE,(.L_x_13 - _ZN7cutlass13device_kernelIN5flash19enable_sm80_to_sm89INS1_16FlashAttnFwdSm80INS1_25CollectiveMainloopFwdSm80ILi8ELi1ELb1EN4cute5tupleIJNS5_1CILi128EEENS7_ILi96EEES8_EEELi128ENS_6half_tEfNS_4arch4Sm80ELb0ELb1ELb0ELb0ELb0ELb0ELb1ELb1EEENS1_21CollectiveEpilogueFwdINS6_IJS8_S8_S9_EEENS6_IJNS7_ILi1EEESH_SH_EEESB_SD_Li256ELb0ELb1ELb1ELb0EEENS1_19SingleTileSchedulerILb0ELb1ELb1ELi128EEEEEEEEEvNT_6ParamsE)
        .other          _ZN7cutlass13device_kernelIN5flash19enable_sm80_to_sm89INS1_16FlashAttnFwdSm80INS1_25CollectiveMainloopFwdSm80ILi8ELi1ELb1EN4cute5tupleIJNS5_1CILi128EEENS7_ILi96EEES8_EEELi128ENS_6half_tEfNS_4arch4Sm80ELb0ELb1ELb0ELb0ELb0ELb0ELb1ELb1EEENS1_21CollectiveEpilogueFwdINS6_IJS8_S8_S9_EEENS6_IJNS7_ILi1EEESH_SH_EEESB_SD_Li256ELb0ELb1ELb1ELb0EEENS1_19SingleTileSchedulerILb0ELb1ELb1ELi128EEEEEEEEEvNT_6ParamsE,@"STO_CUDA_ENTRY STV_DEFAULT"
_ZN7cutlass13device_kernelIN5flash19enable_sm80_to_sm89INS1_16FlashAttnFwdSm80INS1_25CollectiveMainloopFwdSm80ILi8ELi1ELb1EN4cute5tupleIJNS5_1CILi128EEENS7_ILi96EEES8_EEELi128ENS_6half_tEfNS_4arch4Sm80ELb0ELb1ELb0ELb0ELb0ELb0ELb1ELb1EEENS1_21CollectiveEpilogueFwdINS6_IJS8_S8_S9_EEENS6_IJNS7_ILi1EEESH_SH_EEESB_SD_Li256ELb0ELb1ELb1ELb0EEENS1_19SingleTileSchedulerILb0ELb1ELb1ELi128EEEEEEEEEvNT_6ParamsE:
[----:B------:R-:W-:Y:S01]  /*0000*/  LDC R1, c[0x0][0x28] ;  /* 0x00000a00ff017b82 */ /* 0x000fe20000000800 */
[----:B------:R-:W-:Y:S05]  /*0010*/  EXIT ;  /* 0x000000000000794d */ /* 0x000fea0003800000 */
.L_x_1:
        /* <DEDUP_REMOVED lines=14> */
.L_x_13:


//--------------------- .text._ZN7cutlass13device_kernelIN5flash19enable_sm80_to_sm89INS1_16FlashAttnFwdSm80INS1_25CollectiveMainloopFwdSm80ILi8ELi1ELb1EN4cute5tupleIJNS5_1CILi128EEES8_S8_EEELi128ENS_6half_tEfNS_4arch4Sm80ELb1ELb0ELb0ELb0ELb0ELb0ELb1ELb1EEENS1_21CollectiveEpilogueFwdIS9_NS6_IJNS7_ILi1EEESF_SF_EEESA_SC_Li256ELb0ELb1ELb1ELb0EEENS1_30DynamicPersistentTileSchedulerILi256ELi256ELb1ELb1ELb0EEEEEEEEEvNT_6ParamsE --------------------------
	.section	.text._ZN7cutlass13device_kernelIN5flash19enable_sm80_to_sm89INS1_16FlashAttnFwdSm80INS1_25CollectiveMainloopFwdSm80ILi8ELi1ELb1EN4cute5tupleIJNS5_1CILi128EEES8_S8_EEELi128ENS_6half_tEfNS_4arch4Sm80ELb1ELb0ELb0ELb0ELb0ELb0ELb1ELb1EEENS1_21CollectiveEpilogueFwdIS9_NS6_IJNS7_ILi1EEESF_SF_EEESA_SC_Li256ELb0ELb1ELb1ELb0EEENS1_30DynamicPersistentTileSchedulerILi256ELi256ELb1ELb1ELb0EEEEEEEEEvNT_6ParamsE,"ax",@progbits
	.align	128
.text._ZN7cutlass13device_kernelIN5flash19enable_sm80_to_sm89INS1_16FlashAttnFwdSm80INS1_25CollectiveMainloopFwdSm80ILi8ELi1ELb1EN4cute5tupleIJNS5_1CILi128EEES8_S8_EEELi128ENS_6half_tEfNS_4arch4Sm80ELb1ELb0ELb0ELb0ELb0ELb0ELb1ELb1EEENS1_21CollectiveEpilogueFwdIS9_NS6_IJNS7_ILi1EEESF_SF_EEESA_SC_Li256ELb0ELb1ELb1ELb0EEENS1_30DynamicPersistentTileSchedulerILi256ELi256ELb1ELb1ELb0EEEEEEEEEvNT_6ParamsE:
        .type           _ZN7cutlass13device_kernelIN5flash19enable_sm80_to_sm89INS1_16FlashAttnFwdSm80INS1_25CollectiveMainloopFwdSm80ILi8ELi1ELb1EN4cute5tupleIJNS5_1CILi128EEES8_S8_EEELi128ENS_6half_tEfNS_4arch4Sm80ELb1ELb0ELb0ELb0ELb0ELb0ELb1ELb1EEENS1_21CollectiveEpilogueFwdIS9_NS6_IJNS7_ILi1EEESF_SF_EEESA_SC_Li256ELb0ELb1ELb1ELb0EEENS1_30DynamicPersistentTileSchedulerILi256ELi256ELb1ELb1ELb0EEEEEEEEEvNT_6ParamsE,@function
        .size           _ZN7cutlass13device_kernelIN5flash19enable_sm80_to_sm89INS1_16FlashAttnFwdSm80INS1_25CollectiveMainloopFwdSm80ILi8ELi1ELb1EN4cute5tupleIJNS5_1CILi128EEES8_S8_EEELi128ENS_6half_tEfNS_4arch4Sm80ELb1ELb0ELb0ELb0ELb0ELb0ELb1ELb1EEENS1_21CollectiveEpilogueFwdIS9_NS6_IJNS7_ILi1EEESF_SF_EEESA_SC_Li256ELb0ELb1ELb1ELb0EEENS1_30DynamicPersistentTileSchedulerILi256ELi256ELb1ELb1ELb0EEEEEEEEEvNT_6ParamsE,(.L_x_14 - _ZN7cutlass13device_kernelIN5flash19enable_sm80_to_sm89INS1_16FlashAttnFwdSm80INS1_25CollectiveMainloopFwdSm80ILi8ELi1ELb1EN4cute5tupleIJNS5_1CILi128EEES8_S8_EEELi128ENS_6half_tEfNS_4arch4Sm80ELb1ELb0ELb0ELb0ELb0ELb0ELb1ELb1EEENS1_21CollectiveEpilogueFwdIS9_NS6_IJNS7_ILi1EEESF_SF_EEESA_SC_Li256ELb0ELb1ELb1ELb0EEENS1_30DynamicPersistentTileSchedulerILi256ELi256ELb1ELb1ELb0EEEEEEEEEvNT_6ParamsE)
        .other          _ZN7cutlass13device_kernelIN5flash19enable_sm80_to_sm89INS1_16FlashAttnFwdSm80INS1_25CollectiveMainloopFwdSm80ILi8ELi1ELb1EN4cute5tupleIJNS5_1CILi128EEES8_S8_EEELi128ENS_6half_tEfNS_4arch4Sm80ELb1ELb0ELb0ELb0ELb0ELb0ELb1ELb1EEENS1_21CollectiveEpilogueFwdIS9_NS6_IJNS7_ILi1EEESF_SF_EEESA_SC_Li256ELb0ELb1ELb1ELb0EEENS1_30DynamicPersistentTileSchedulerILi256ELi256ELb1ELb1ELb0EEEEEEEEEvNT_6ParamsE,@"STO_CUDA_ENTRY STV_DEFAULT"
_ZN7cutlass13device_kernelIN5flash19enable_sm80_to_sm89INS1_16FlashAttnFwdSm80INS1_25CollectiveMainloopFwdSm80ILi8ELi1ELb1EN4cute5tupleIJNS5_1CILi128EEES8_S8_EEELi128ENS_6half_tEfNS_4arch4Sm80ELb1ELb0ELb0ELb0ELb0ELb0ELb1ELb1EEENS1_21CollectiveEpilogueFwdIS9_NS6_IJNS7_ILi1EEESF_SF_EEESA_SC_Li256ELb0ELb1ELb1ELb0EEENS1_30DynamicPersistentTileSchedulerILi256ELi256ELb1ELb1ELb0EEEEEEEEEvNT_6ParamsE:
[----:B------:R-:W-:Y:S01]  /*0000*/  LDC R1, c[0x0][0x28] ;  /* 0x00000a00ff017b82 */ /* 0x000fe20000000800 */
[----:B------:R-:W-:Y:S05]  /*0010*/  EXIT ;  /* 0x000000000000794d */ /* 0x000fea0003800000 */
.L_x_2:
        /* <DEDUP_REMOVED lines=14> */
.L_x_14:


//--------------------- .text._ZN7cutlass13device_kernelIN5flash19enable_sm80_to_sm89INS1_16FlashAttnFwdSm80INS1_25CollectiveMainloopFwdSm80ILi4ELi1ELb0EN4cute5tupleIJNS5_1CILi128EEENS7_ILi64EEES8_EEELi128ENS_6half_tEfNS_4arch4Sm80ELb0ELb0ELb0ELb0ELb0ELb0ELb1ELb1EEENS1_21CollectiveEpilogueFwdINS6_IJS8_S8_S9_EEENS6_IJNS7_ILi1EEESH_SH_EEESB_SD_Li128ELb0ELb1ELb1ELb0EEENS1_19SingleTileSchedulerILb0ELb1ELb1ELi128EEEEEEEEEvNT_6ParamsE --------------------------
	.section	.text._ZN7cutlass13device_kernelIN5flash19enable_sm80_to_sm89INS1_16FlashAttnFwdSm80INS1_25CollectiveMainloopFwdSm80ILi4ELi1ELb0EN4cute5tupleIJNS5_1CILi128EEENS7_ILi64EEES8_EEELi128ENS_6half_tEfNS_4arch4Sm80ELb0ELb0ELb0ELb0ELb0ELb0ELb1ELb1EEENS1_21CollectiveEpilogueFwdINS6_IJS8_S8_S9_EEENS6_IJNS7_ILi1EEESH_SH_EEESB_SD_Li128ELb0ELb1ELb1ELb0EEENS1_19SingleTileSchedulerILb0ELb1ELb1ELi128EEEEEEEEEvNT_6ParamsE,"ax",@progbits
	.align	128
.text._ZN7cutlass13device_kernelIN5flash19enable_sm80_to_sm89INS1_16FlashAttnFwdSm80INS1_25CollectiveMainloopFwdSm80ILi4ELi1ELb0EN4cute5tupleIJNS5_1CILi128EEENS7_ILi64EEES8_EEELi128ENS_6half_tEfNS_4arch4Sm80ELb0ELb0ELb0ELb0ELb0ELb0ELb1ELb1EEENS1_21CollectiveEpilogueFwdINS6_IJS8_S8_S9_EEENS6_IJNS7_ILi1EEESH_SH_EEESB_SD_Li128ELb0ELb1ELb1ELb0EEENS1_19SingleTileSchedulerILb0ELb1ELb1ELi128EEEEEEEEEvNT_6ParamsE:
        .type           _ZN7cutlass13device_kernelIN5flash19enable_sm80_to_sm89INS1_16FlashAttnFwdSm80INS1_25CollectiveMainloopFwdSm80ILi4ELi1ELb0EN4cute5tupleIJNS5_1CILi128EEENS7_ILi64EEES8_EEELi128ENS_6half_tEfNS_4arch4Sm80ELb0ELb0ELb0ELb0ELb0ELb0ELb1ELb1EEENS1_21CollectiveEpilogueFwdINS6_IJS8_S8_S9_EEENS6_IJNS7_ILi1EEESH_SH_EEESB_SD_Li128ELb0ELb1ELb1ELb0EEENS1_19SingleTileSchedulerILb0ELb1ELb1ELi128EEEEEEEEEvNT_6ParamsE,@function
        .size           _ZN7cutlass13device_kernelIN5flash19enable_sm80_to_sm89INS1_16FlashAttnFwdSm80INS1_25CollectiveMainloopFwdSm80ILi4ELi1ELb0EN4cute5tupleIJNS5_1CILi128EEENS7_ILi64EEES8_EEELi128ENS_6half_tEfNS_4arch4Sm80ELb0ELb0ELb0ELb0ELb0ELb0ELb1ELb1EEENS1_21CollectiveEpilogueFwdINS6_IJS8_S8_S9_EEENS6_IJNS7_ILi1EEESH_SH_EEESB_SD_Li128ELb0ELb1ELb1ELb0EEENS1_19SingleTileSchedulerILb0ELb1ELb1ELi128EEEEEEEEEvNT_6ParamsE,(.L_x_15 - _ZN7cutlass13device_kernelIN5flash19enable_sm80_to_sm89INS1_16FlashAttnFwdSm80INS1_25CollectiveMainloopFwdSm80ILi4ELi1ELb0EN4cute5tupleIJNS5_1CILi128EEENS7_ILi64EEES8_EEELi128ENS_6half_tEfNS_4arch4Sm80ELb0ELb0ELb0ELb0ELb0ELb0ELb1ELb1EEENS1_21CollectiveEpilogueFwdINS6_IJS8_S8_S9_EEENS6_IJNS7_ILi1EEESH_SH_EEESB_SD_Li128ELb0ELb1ELb1ELb0EEENS1_19SingleTileSchedulerILb0ELb1ELb1ELi128EEEEEEEEEvNT_6ParamsE)
        .other          _ZN7cutlass13device_kernelIN5flash19enable_sm80_to_sm89INS1_16FlashAttnFwdSm80INS1_25CollectiveMainloopFwdSm80ILi4ELi1ELb0EN4cute5tupleIJNS5_1CILi128EEENS7_ILi64EEES8_EEELi128ENS_6half_tEfNS_4arch4Sm80ELb0ELb0ELb0ELb0ELb0ELb0ELb1ELb1EEENS1_21CollectiveEpilogueFwdINS6_IJS8_S8_S9_EEENS6_IJNS7_ILi1EEESH_SH_EEESB_SD_Li128ELb0ELb1ELb1ELb0EEENS1_19SingleTileSchedulerILb0ELb1ELb1ELi128EEEEEEEEEvNT_6ParamsE,@"STO_CUDA_ENTRY STV_DEFAULT"
_ZN7cutlass13device_kernelIN5flash19enable_sm80_to_sm89INS1_16FlashAttnFwdSm80INS1_25CollectiveMainloopFwdSm80ILi4ELi1ELb0EN4cute5tupleIJNS5_1CILi128EEENS7_ILi64EEES8_EEELi128ENS_6half_tEfNS_4arch4Sm80ELb0ELb0ELb0ELb0ELb0ELb0ELb1ELb1EEENS1_21CollectiveEpilogueFwdINS6_IJS8_S8_S9_EEENS6_IJNS7_ILi1EEESH_SH_EEESB_SD_Li128ELb0ELb1ELb1ELb0EEENS1_19SingleTileSchedulerILb0ELb1ELb1ELi128EEEEEEEEEvNT_6ParamsE:
[----:B------:R-:W-:Y:S01]  /*0000*/  LDC R1, c[0x0][0x28] ;  /* 0x00000a00ff017b82 */ /* 0x000fe20000000800 */
[----:B------:R-:W-:Y:S05]  /*0010*/  EXIT ;  /* 0x000000000000794d */ /* 0x000fea0003800000 */
.L_x_3:
        /* <DEDUP_REMOVED lines=14> */
.L_x_15:


//--------------------- .text._ZN7cutlass13device_kernelIN5flash19enable_sm80_to_sm89INS1_16FlashAttnFwdSm80INS1_25CollectiveMainloopFwdSm80ILi8ELi1ELb1EN4cute5tupleIJNS5_1CILi128EEENS7_ILi112EEES8_EEELi128ENS_6half_tEfNS_4arch4Sm80ELb0ELb0ELb0ELb1ELb0ELb0ELb1ELb1EEENS1_21CollectiveEpilogueFwdINS6_IJS8_S8_S9_EEENS6_IJNS7_ILi1EEESH_SH_EEESB_SD_Li256ELb1ELb1ELb1ELb0EEENS1_36VarlenDynamicPersistentTileSchedulerILi128ELi112ELi256ELi256ELb1ELb1ELb0ELb0ELb1ELb1EEEEEEEEEvNT_6ParamsE --------------------------
	.section	.text._ZN7cutlass13device_kernelIN5flash19enable_sm80_to_sm89INS1_16FlashAttnFwdSm80INS1_25CollectiveMainloopFwdSm80ILi8ELi1ELb1EN4cute5tupleIJNS5_1CILi128EEENS7_ILi112EEES8_EEELi128ENS_6half_tEfNS_4arch4Sm80ELb0ELb0ELb0ELb1ELb0ELb0ELb1ELb1EEENS1_21CollectiveEpilogueFwdINS6_IJS8_S8_S9_EEENS6_IJNS7_ILi1EEESH_SH_EEESB_SD_Li256ELb1ELb1ELb1ELb0EEENS1_36VarlenDynamicPersistentTileSchedulerILi128ELi112ELi256ELi256ELb1ELb1ELb0ELb0ELb1ELb1EEEEEEEEEvNT_6ParamsE,"ax",@progbits
	.align	128
.text._ZN7cutlass13device_kernelIN5flash19enable_sm80_to_sm89INS1_16FlashAttnFwdSm80INS1_25CollectiveMainloopFwdSm80ILi8ELi1ELb1EN4cute5tupleIJNS5_1CILi128EEENS7_ILi112EEES8_EEELi128ENS_6half_tEfNS_4arch4Sm80ELb0ELb0ELb0ELb1ELb0ELb0ELb1ELb1EEENS1_21CollectiveEpilogueFwdINS6_IJS8_S8_S9_EEENS6_IJNS7_ILi1EEESH_SH_EEESB_SD_Li256ELb1ELb1ELb1ELb0EEENS1_36VarlenDynamicPersistentTileSchedulerILi128ELi112ELi256ELi256ELb1ELb1ELb0ELb0ELb1ELb1EEEEEEEEEvNT_6ParamsE:
        .type           _ZN7cutlass13device_kernelIN5flash19enable_sm80_to_sm89INS1_16FlashAttnFwdSm80INS1_25CollectiveMainloopFwdSm80ILi8ELi1ELb1EN4cute5tupleIJNS5_1CILi128EEENS7_ILi112EEES8_EEELi128ENS_6half_tEfNS_4arch4Sm80ELb0ELb0ELb0ELb1ELb0ELb0ELb1ELb1EEENS1_21CollectiveEpilogueFwdINS6_IJS8_S8_S9_EEENS6_IJNS7_ILi1EEESH_SH_EEESB_SD_Li256ELb1ELb1ELb1ELb0EEENS1_36VarlenDynamicPersistentTileSchedulerILi128ELi112ELi256ELi256ELb1ELb1ELb0ELb0ELb1ELb1EEEEEEEEEvNT_6ParamsE,@function
        .size           _ZN7cutlass13device_kernelIN5flash19enable_sm80_to_sm89INS1_16FlashAttnFwdSm80INS1_25CollectiveMainloopFwdSm80ILi8ELi1ELb1EN4cute5tupleIJNS5_1CILi128EEENS7_ILi112EEES8_EEELi128ENS_6half_tEfNS_4arch4Sm80ELb0ELb0ELb0ELb1ELb0ELb0ELb1ELb1EEENS1_21CollectiveEpilogueFwdINS6_IJS8_S8_S9_EEENS6_IJNS7_ILi1EEESH_SH_EEESB_SD_Li256ELb1ELb1ELb1ELb0EEENS1_36VarlenDynamicPersistentTileSchedulerILi128ELi112ELi256ELi256ELb1ELb1ELb0ELb0ELb1ELb1EEEEEEEEEvNT_6ParamsE,(.L_x_16 - _ZN7cutlass13device_kernelIN5flash19enable_sm80_to_sm89INS1_16FlashAttnFwdSm80INS1_25CollectiveMainloopFwdSm80ILi8ELi1ELb1EN4cute5tupleIJNS5_1CILi128EEENS7_ILi112EEES8_EEELi128ENS_6half_tEfNS_4arch4Sm80ELb0ELb0ELb0ELb1ELb0ELb0ELb1ELb1EEENS1_21CollectiveEpilogueFwdINS6_IJS8_S8_S9_EEENS6_IJNS7_ILi1EEESH_SH_EEESB_SD_Li256ELb1ELb1ELb1ELb0EEENS1_36VarlenDynamicPersistentTileSchedulerILi128ELi112ELi256ELi256ELb1ELb1ELb0ELb0ELb1ELb1EEEEEEEEEvNT_6ParamsE)
        .other          _ZN7cutlass13device_kernelIN5flash19enable_sm80_to_sm89INS1_16FlashAttnFwdSm80INS1_25CollectiveMainloopFwdSm80ILi8ELi1ELb1EN4cute5tupleIJNS5_1CILi128EEENS7_ILi112EEES8_EEELi128ENS_6half_tEfNS_4arch4Sm80ELb0ELb0ELb0ELb1ELb0ELb0ELb1ELb1EEENS1_21CollectiveEpilogueFwdINS6_IJS8_S8_S9_EEENS6_IJNS7_ILi1EEESH_SH_EEESB_SD_Li256ELb1ELb1ELb1ELb0EEENS1_36VarlenDynamicPersistentTileSchedulerILi128ELi112ELi256ELi256ELb1ELb1ELb0ELb0ELb1ELb1EEEEEEEEEvNT_6ParamsE,@"STO_CUDA_ENTRY STV_DEFAULT"
_ZN7cutlass13device_kernelIN5flash19enable_sm80_to_sm89INS1_16FlashAttnFwdSm80INS1_25CollectiveMainloopFwdSm80ILi8ELi1ELb1EN4cute5tupleIJNS5_1CILi128EEENS7_ILi112EEES8_EEELi128ENS_6half_tEfNS_4arch4Sm80ELb0ELb0ELb0ELb1ELb0ELb0ELb1ELb1EEENS1_21CollectiveEpilogueFwdINS6_IJS8_S8_S9_EEENS6_IJNS7_ILi1EEESH_SH_EEESB_SD_Li256ELb1ELb1ELb1ELb0EEENS1_36VarlenDynamicPersistentTileSchedulerILi128ELi112ELi256ELi256ELb1ELb1ELb0ELb0ELb1ELb1EEEEEEEEEvNT_6ParamsE:
[----:B------:R-:W-:Y:S01]  /*0000*/  LDC R1, c[0x0][0x28] ;  /* 0x00000a00ff017b82 */ /* 0x000fe20000000800 */
[----:B------:R-:W-:Y:S05]  /*0010*/  EXIT ;  /* 0x000000000000794d */ /* 0x000fea0003800000 */
.L_x_4:
        /* <DEDUP_REMOVED lines=14> */
.L_x_16:


//--------------------- .text._ZN7cutlass13device_kernelIN5flash19enable_sm80_to_sm89INS1_16FlashAttnFwdSm80INS1_25CollectiveMainloopFwdSm80ILi8ELi1ELb1EN4cute5tupleIJNS5_1CILi128EEENS7_ILi112EEES8_EEELi128ENS_6half_tEfNS_4arch4Sm80ELb0ELb0ELb0ELb1ELb0ELb1ELb1ELb1EEENS1_21CollectiveEpilogueFwdINS6_IJS8_S8_S9_EEENS6_IJNS7_ILi1EEESH_SH_EEESB_SD_Li256ELb1ELb1ELb1ELb0EEENS1_36VarlenDynamicPersistentTileSchedulerILi128ELi112ELi256ELi256ELb1ELb1ELb0ELb0ELb1ELb1EEEEEEEEEvNT_6ParamsE --------------------------
	.section	.text._ZN7cutlass13device_kernelIN5flash19enable_sm80_to_sm89INS1_16FlashAttnFwdSm80INS1_25CollectiveMainloopFwdSm80ILi8ELi1ELb1EN4cute5tupleIJNS5_1CILi128EEENS7_ILi112EEES8_EEELi128ENS_6half_tEfNS_4arch4Sm80ELb0ELb0ELb0ELb1ELb0ELb1ELb1ELb1EEENS1_21CollectiveEpilogueFwdINS6_IJS8_S8_S9_EEENS6_IJNS7_ILi1EEESH_SH_EEESB_SD_Li256ELb1ELb1ELb1ELb0EEENS1_36VarlenDynamicPersistentTileSchedulerILi128ELi112ELi256ELi256ELb1ELb1ELb0ELb0ELb1ELb1EEEEEEEEEvNT_6ParamsE,"ax",@progbits
	.align	128
.text._ZN7cutlass13device_kernelIN5flash19enable_sm80_to_sm89INS1_16FlashAttnFwdSm80INS1_25CollectiveMainloopFwdSm80ILi8ELi1ELb1EN4cute5tupleIJNS5_1CILi128EEENS7_ILi112EEES8_EEELi128ENS_6half_tEfNS_4arch4Sm80ELb0ELb0ELb0ELb1ELb0ELb1ELb1ELb1EEENS1_21CollectiveEpilogueFwdINS6_IJS8_S8_S9_EEENS6_IJNS7_ILi1EEESH_SH_EEESB_SD_Li256ELb1ELb1ELb1ELb0EEENS1_36VarlenDynamicPersistentTileSchedulerILi128ELi112ELi256ELi256ELb1ELb1ELb0ELb0ELb1ELb1EEEEEEEEEvNT_6ParamsE:
        .type           _ZN7cutlass13device_kernelIN5flash19enable_sm80_to_sm89INS1_16FlashAttnFwdSm80INS1_25CollectiveMainloopFwdSm80ILi8ELi1ELb1EN4cute5tupleIJNS5_1CILi128EEENS7_ILi112EEES8_EEELi128ENS_6half_tEfNS_4arch4Sm80ELb0ELb0ELb0ELb1ELb0ELb1ELb1ELb1EEENS1_21CollectiveEpilogueFwdINS6_IJS8_S8_S9_EEENS6_IJNS7_ILi1EEESH_SH_EEESB_SD_Li256ELb1ELb1ELb1ELb0EEENS1_36VarlenDynamicPersistentTileSchedulerILi128ELi112ELi256ELi256ELb1ELb1ELb0ELb0ELb1ELb1EEEEEEEEEvNT_6ParamsE,@function
        .size           _ZN7cutlass13device_kernelIN5flash19enable_sm80_to_sm89INS1_16FlashAttnFwdSm80INS1_25CollectiveMainloopFwdSm80ILi8ELi1ELb1EN4cute5tupleIJNS5_1CILi128EEENS7_ILi112EEES8_EEELi128ENS_6half_tEfNS_4arch4Sm80ELb0ELb0ELb0ELb1ELb0ELb1ELb1ELb1EEENS1_21CollectiveEpilogueFwdINS6_IJS8_S8_S9_EEENS6_IJNS7_ILi1EEESH_SH_EEESB_SD_Li256ELb1ELb1ELb1ELb0EEENS1_36VarlenDynamicPersistentTileSchedulerILi128ELi112ELi256ELi256ELb1ELb1ELb0ELb0ELb1ELb1EEEEEEEEEvNT_6ParamsE,(.L_x_17 - _ZN7cutlass13device_kernelIN5flash19enable_sm80_to_sm89INS1_16FlashAttnFwdSm80INS1_25CollectiveMainloopFwdSm80ILi8ELi1ELb1EN4cute5tupleIJNS5_1CILi128EEENS7_ILi112EEES8_EEELi128ENS_6half_tEfNS_4arch4Sm80ELb0ELb0ELb0ELb1ELb0ELb1ELb1ELb1EEENS1_21CollectiveEpilogueFwdINS6_IJS8_S8_S9_EEENS6_IJNS7_ILi1EEESH_SH_EEESB_SD_Li256ELb1ELb1ELb1ELb0EEENS1_36VarlenDynamicPersistentTileSchedulerILi128ELi112ELi256ELi256ELb1ELb1ELb0ELb0ELb1ELb1EEEEEEEEEvNT_6ParamsE)
        .other          _ZN7cutlass13device_kernelIN5flash19enable_sm80_to_sm89INS1_16FlashAttnFwdSm80INS1_25CollectiveMainloopFwdSm80ILi8ELi1ELb1EN4cute5tupleIJNS5_1CILi128EEENS7_ILi112EEES8_EEELi128ENS_6half_tEfNS_4arch4Sm80ELb0ELb0ELb0ELb1ELb0ELb1ELb1ELb1EEENS1_21CollectiveEpilogueFwdINS6_IJS8_S8_S9_EEENS6_IJNS7_ILi1EEESH_SH_EEESB_SD_Li256ELb1ELb1ELb1ELb0EEENS1_36VarlenDynamicPersistentTileSchedulerILi128ELi112ELi256ELi256ELb1ELb1ELb0ELb0ELb1ELb1EEEEEEEEEvNT_6ParamsE,@"STO_CUDA_ENTRY STV_DEFAULT"
_ZN7cutlass13device_kernelIN5flash19enable_sm80_to_sm89INS1_16FlashAttnFwdSm80INS1_25CollectiveMainloopFwdSm80ILi8ELi1ELb1EN4cute5tupleIJNS5_1CILi128EEENS7_ILi112EEES8_EEELi128ENS_6half_tEfNS_4arch4Sm80ELb0ELb0ELb0ELb1ELb0ELb1ELb1ELb1EEENS1_21CollectiveEpilogueFwdINS6_IJS8_S8_S9_EEENS6_IJNS7_ILi1EEESH_SH_EEESB_SD_Li256ELb1ELb1ELb1ELb0EEENS1_36VarlenDynamicPersistentTileSchedulerILi128ELi112ELi256ELi256ELb1ELb1ELb0ELb0ELb1ELb1EEEEEEEEEvNT_6ParamsE:
[----:B------:R-:W-:Y:S01]  /*0000*/  LDC R1, c[0x0][0x28] ;  /* 0x00000a00ff017b82 */ /* 0x000fe20000000800 */
[----:B------:R-:W-:Y:S05]  /*0010*/  EXIT ;  /* 0x000000000000794d */ /* 0x000fea0003800000 */
.L_x_5:
        /* <DEDUP_REMOVED lines=14> */
.L_x_17:


//--------------------- .text._ZN7cutlass13device_kernelIN5flash19enable_sm80_to_sm89INS1_16FlashAttnFwdSm80INS1_25CollectiveMainloopFwdSm80ILi4ELi1ELb0EN4cute5tupleIJNS5_1CILi128EEENS7_ILi48EEES8_EEELi128ENS_6half_tEfNS_4arch4Sm80ELb0ELb1ELb0ELb0ELb0ELb0ELb1ELb1EEENS1_21CollectiveEpilogueFwdINS6_IJS8_S8_S9_EEENS6_IJNS7_ILi1EEESH_SH_EEESB_SD_Li128ELb0ELb1ELb1ELb0EEENS1_19SingleTileSchedulerILb0ELb1ELb1ELi128EEEEEEEEEvNT_6ParamsE --------------------------
	.section	.text._ZN7cutlass13device_kernelIN5flash19enable_sm80_to_sm89INS1_16FlashAttnFwdSm80INS1_25CollectiveMainloopFwdSm80ILi4ELi1ELb0EN4cute5tupleIJNS5_1CILi128EEENS7_ILi48EEES8_EEELi128ENS_6half_tEfNS_4arch4Sm80ELb0ELb1ELb0ELb0ELb0ELb0ELb1ELb1EEENS1_21CollectiveEpilogueFwdINS6_IJS8_S8_S9_EEENS6_IJNS7_ILi1EEESH_SH_EEESB_SD_Li128ELb0ELb1ELb1ELb0EEENS1_19SingleTileSchedulerILb0ELb1ELb1ELi128EEEEEEEEEvNT_6ParamsE,"ax",@progbits
	.align	128
.text._ZN7cutlass13device_kernelIN5flash19enable_sm80_to_sm89INS1_16FlashAttnFwdSm80INS1_25CollectiveMainloopFwdSm80ILi4ELi1ELb0EN4cute5tupleIJNS5_1CILi128EEENS7_ILi48EEES8_EEELi128ENS_6half_tEfNS_4arch4Sm80ELb0ELb1ELb0ELb0ELb0ELb0ELb1ELb1EEENS1_21CollectiveEpilogueFwdINS6_IJS8_S8_S9_EEENS6_IJNS7_ILi1EEESH_SH_EEESB_SD_Li128ELb0ELb1ELb1ELb0EEENS1_19SingleTileSchedulerILb0ELb1ELb1ELi128EEEEEEEEEvNT_6ParamsE:
        .type           _ZN7cutlass13device_kernelIN5flash19enable_sm80_to_sm89INS1_16FlashAttnFwdSm80INS1_25CollectiveMainloopFwdSm80ILi4ELi1ELb0EN4cute5tupleIJNS5_1CILi128EEENS7_ILi48EEES8_EEELi128ENS_6half_tEfNS_4arch4Sm80ELb0ELb1ELb0ELb0ELb0ELb0ELb1ELb1EEENS1_21CollectiveEpilogueFwdINS6_IJS8_S8_S9_EEENS6_IJNS7_ILi1EEESH_SH_EEESB_SD_Li128ELb0ELb1ELb1ELb0EEENS1_19SingleTileSchedulerILb0ELb1ELb1ELi128EEEEEEEEEvNT_6ParamsE,@function
        .size           _ZN7cutlass13device_kernelIN5flash19enable_sm80_to_sm89INS1_16FlashAttnFwdSm80INS1_25CollectiveMainloopFwdSm80ILi4ELi1ELb0EN4cute5tupleIJNS5_1CILi128EEENS7_ILi48EEES8_EEELi128ENS_6half_tEfNS_4arch4Sm80ELb0ELb1ELb0ELb0ELb0ELb0ELb1ELb1EEENS1_21CollectiveEpilogueFwdINS6_IJS8_S8_S9_EEENS6_IJNS7_ILi1EEESH_SH_EEESB_SD_Li128ELb0ELb1ELb1ELb0EEENS1_19SingleTileSchedulerILb0ELb1ELb1ELi128EEEEEEEEEvNT_6ParamsE,(.L_x_18 - _ZN7cutlass13device_kernelIN5flash19enable_sm80_to_sm89INS1_16FlashAttnFwdSm80INS1_25CollectiveMainloopFwdSm80ILi4ELi1ELb0EN4cute5tupleIJNS5_1CILi128EEENS7_ILi48EEES8_EEELi128ENS_6half_tEfNS_4arch4Sm80ELb0ELb1ELb0ELb0ELb0ELb0ELb1ELb1EEENS1_21CollectiveEpilogueFwdINS6_IJS8_S8_S9_EEENS6_IJNS7_ILi1EEESH_SH_EEESB_SD_Li128ELb0ELb1ELb1ELb0EEENS1_19SingleTileSchedulerILb0ELb1ELb1ELi128EEEEEEEEEvNT_6ParamsE)
        .other          _ZN7cutlass13device_kernelIN5flash19enable_sm80_to_sm89INS1_16FlashAttnFwdSm80INS1_25CollectiveMainloopFwdSm80ILi4ELi1ELb0EN4cute5tupleIJNS5_1CILi128EEENS7_ILi48EEES8_EEELi128ENS_6half_tEfNS_4arch4Sm80ELb0ELb1ELb0ELb0ELb0ELb0ELb1ELb1EEENS1_21CollectiveEpilogueFwdINS6_IJS8_S8_S9_EEENS6_IJNS7_ILi1EEESH_SH_EEESB_SD_Li128ELb0ELb1ELb1ELb0EEENS1_19SingleTileSchedulerILb0ELb1ELb1ELi128EEEEEEEEEvNT_6ParamsE,@"STO_CUDA_ENTRY STV_DEFAULT"
_ZN7cutlass13device_kernelIN5flash19enable_sm80_to_sm89INS1_16FlashAttnFwdSm80INS1_25CollectiveMainloopFwdSm80ILi4ELi1ELb0EN4cute5tupleIJNS5_1CILi128EEENS7_ILi48EEES8_EEELi128ENS_6half_tEfNS_4arch4Sm80ELb0ELb1ELb0ELb0ELb0ELb0ELb1ELb1EEENS1_21CollectiveEpilogueFwdINS6_IJS8_S8_S9_EEENS6_IJNS7_ILi1EEESH_SH_EEESB_SD_Li128ELb0ELb1ELb1ELb0EEENS1_19SingleTileSchedulerILb0ELb1ELb1ELi128EEEEEEEEEvNT_6ParamsE:
[----:B------:R-:W-:Y:S01]  /*0000*/  LDC R1, c[0x0][0x28] ;  /* 0x00000a00ff017b82 */ /* 0x000fe20000000800 */
[----:B------:R-:W-:Y:S05]  /*0010*/  EXIT ;  /* 0x000000000000794d */ /* 0x000fea0003800000 */
.L_x_6:
        /* <DEDUP_REMOVED lines=14> */
.L_x_18:


//--------------------- .text._ZN7cutlass13device_kernelIN5flash19enable_sm80_to_sm89INS1_16FlashAttnFwdSm80INS1_25CollectiveMainloopFwdSm80ILi8ELi1ELb1EN4cute5tupleIJNS5_1CILi128EEENS7_ILi96EEES8_EEELi128ENS_6half_tEfNS_4arch4Sm80ELb0ELb1ELb0ELb1ELb0ELb0ELb1ELb1EEENS1_21CollectiveEpilogueFwdINS6_IJS8_S8_S9_EEENS6_IJNS7_ILi1EEESH_SH_EEESB_SD_Li256ELb1ELb1ELb1ELb0EEENS1_36VarlenDynamicPersistentTileSchedulerILi128ELi96ELi256ELi256ELb1ELb1ELb0ELb1ELb0ELb1EEEEEEEEEvNT_6ParamsE --------------------------
	.section	.text._ZN7cutlass13device_kernelIN5flash19enable_sm80_to_sm89INS1_16FlashAttnFwdSm80INS1_25CollectiveMainloopFwdSm80ILi8ELi1ELb1EN4cute5tupleIJNS5_1CILi128EEENS7_ILi96EEES8_EEELi128ENS_6half_tEfNS_4arch4Sm80ELb0ELb1ELb0ELb1ELb0ELb0ELb1ELb1EEENS1_21CollectiveEpilogueFwdINS6_IJS8_S8_S9_EEENS6_IJNS7_ILi1EEESH_SH_EEESB_SD_Li256ELb1ELb1ELb1ELb0EEENS1_36VarlenDynamicPersistentTileSchedulerILi128ELi96ELi256ELi256ELb1ELb1ELb0ELb1ELb0ELb1EEEEEEEEEvNT_6ParamsE,"ax",@progbits
	.align	128
.text._ZN7cutlass13device_kernelIN5flash19enable_sm80_to_sm89INS1_16FlashAttnFwdSm80INS1_25CollectiveMainloopFwdSm80ILi8ELi1ELb1EN4cute5tupleIJNS5_1CILi128EEENS7_ILi96EEES8_EEELi128ENS_6half_tEfNS_4arch4Sm80ELb0ELb1ELb0ELb1ELb0ELb0ELb1ELb1EEENS1_21CollectiveEpilogueFwdINS6_IJS8_S8_S9_EEENS6_IJNS7_ILi1EEESH_SH_EEESB_SD_Li256ELb1ELb1ELb1ELb0EEENS1_36VarlenDynamicPersistentTileSchedulerILi128ELi96ELi256ELi256ELb1ELb1ELb0ELb1ELb0ELb1EEEEEEEEEvNT_6ParamsE:
        .type           _ZN7cutlass13device_kernelIN5flash19enable_sm80_to_sm89INS1_16FlashAttnFwdSm80INS1_25CollectiveMainloopFwdSm80ILi8ELi1ELb1EN4cute5tupleIJNS5_1CILi128EEENS7_ILi96EEES8_EEELi128ENS_6half_tEfNS_4arch4Sm80ELb0ELb1ELb0ELb1ELb0ELb0ELb1ELb1EEENS1_21CollectiveEpilogueFwdINS6_IJS8_S8_S9_EEENS6_IJNS7_ILi1EEESH_SH_EEESB_SD_Li256ELb1ELb1ELb1ELb0EEENS1_36VarlenDynamicPersistentTileSchedulerILi128ELi96ELi256ELi256ELb1ELb1ELb0ELb1ELb0ELb1EEEEEEEEEvNT_6ParamsE,@function
        .size           _ZN7cutlass13device_kernelIN5flash19enable_sm80_to_sm89INS1_16FlashAttnFwdSm80INS1_25CollectiveMainloopFwdSm80ILi8ELi1ELb1EN4cute5tupleIJNS5_1CILi128EEENS7_ILi96EEES8_EEELi128ENS_6half_tEfNS_4arch4Sm80ELb0ELb1ELb0ELb1ELb0ELb0ELb1ELb1EEENS1_21CollectiveEpilogueFwdINS6_IJS8_S8_S9_EEENS6_IJNS7_ILi1EEESH_SH_EEESB_SD_Li256ELb1ELb1ELb1ELb0EEENS1_36VarlenDynamicPersistentTileSchedulerILi128ELi96ELi256ELi256ELb1ELb1ELb0ELb1ELb0ELb1EEEEEEEEEvNT_6ParamsE,(.L_x_19 - _ZN7cutlass13device_kernelIN5flash19enable_sm80_to_sm89INS1_16FlashAttnFwdSm80INS1_25CollectiveMainloopFwdSm80ILi8ELi1ELb1EN4cute5tupleIJNS5_1CILi128EEENS7_ILi96EEES8_EEELi128ENS_6half_tEfNS_4arch4Sm80ELb0ELb1ELb0ELb1ELb0ELb0ELb1ELb1EEENS1_21CollectiveEpilogueFwdINS6_IJS8_S8_S9_EEENS6_IJNS7_ILi1EEESH_SH_EEESB_SD_Li256ELb1ELb1ELb1ELb0EEENS1_36VarlenDynamicPersistentTileSchedulerILi128ELi96ELi256ELi256ELb1ELb1ELb0ELb1ELb0ELb1EEEEEEEEEvNT_6ParamsE)
        .other          _ZN7cutlass13device_kernelIN5flash19enable_sm80_to_sm89INS1_16FlashAttnFwdSm80INS1_25CollectiveMainloopFwdSm80ILi8ELi1ELb1EN4cute5tupleIJNS5_1CILi128EEENS7_ILi96EEES8_EEELi128ENS_6half_tEfNS_4arch4Sm80ELb0ELb1ELb0ELb1ELb0ELb0ELb1ELb1EEENS1_21CollectiveEpilogueFwdINS6_IJS8_S8_S9_EEENS6_IJNS7_ILi1EEESH_SH_EEESB_SD_Li256ELb1ELb1ELb1ELb0EEENS1_36VarlenDynamicPersistentTileSchedulerILi128ELi96ELi256ELi256ELb1ELb1ELb0ELb1ELb0ELb1EEEEEEEEEvNT_6ParamsE,@"STO_CUDA_ENTRY STV_DEFAULT"
_ZN7cutlass13device_kernelIN5flash19enable_sm80_to_sm89INS1_16FlashAttnFwdSm80INS1_25CollectiveMainloopFwdSm80ILi8ELi1ELb1EN4cute5tupleIJNS5_1CILi128EEENS7_ILi96EEES8_EEELi128ENS_6half_tEfNS_4arch4Sm80ELb0ELb1ELb0ELb1ELb0ELb0ELb1ELb1EEENS1_21CollectiveEpilogueFwdINS6_IJS8_S8_S9_EEENS6_IJNS7_ILi1EEESH_SH_EEESB_SD_Li256ELb1ELb1ELb1ELb0EEENS1_36VarlenDynamicPersistentTileSchedulerILi128ELi96ELi256ELi256ELb1ELb1ELb0ELb1ELb0ELb1EEEEEEEEEvNT_6ParamsE:
[----:B------:R-:W-:Y:S01]  /*0000*/  LDC R1, c[0x0][0x28] ;  /* 0x00000a00ff017b82 */ /* 0x000fe20000000800 */
[----:B------:R-:W-:Y:S05]  /*0010*/  EXIT ;  /* 0x000000000000794d */ /* 0x000fea0003800000 */
.L_x_7:
        /* <DEDUP_REMOVED lines=14> */
.L_x_19:


//--------------------- .text._ZN7cutlass13device_kernelIN5flash19enable_sm80_to_sm89INS1_16FlashAttnFwdSm80INS1_25CollectiveMainloopFwdSm80ILi8ELi1ELb1EN4cute5tupleIJNS5_1CILi128EEENS7_ILi96EEES8_EEELi128ENS_6half_tEfNS_4arch4Sm80ELb0ELb1ELb0ELb1ELb0ELb1ELb1ELb1EEENS1_21CollectiveEpilogueFwdINS6_IJS8_S8_S9_EEENS6_IJNS7_ILi1EEESH_SH_EEESB_SD_Li256ELb1ELb1ELb1ELb0EEENS1_36VarlenDynamicPersistentTileSchedulerILi128ELi96ELi256ELi256ELb1ELb1ELb0ELb1ELb0ELb1EEEEEEEEEvNT_6ParamsE --------------------------
	.section	.text._ZN7cutlass13device_kernelIN5flash19enable_sm80_to_sm89INS1_16FlashAttnFwdSm80INS1_25CollectiveMainloopFwdSm80ILi8ELi1ELb1EN4cute5tupleIJNS5_1CILi128EEENS7_ILi96EEES8_EEELi128ENS_6half_tEfNS_4arch4Sm80ELb0ELb1ELb0ELb1ELb0ELb1ELb1ELb1EEENS1_21CollectiveEpilogueFwdINS6_IJS8_S8_S9_EEENS6_IJNS7_ILi1EEESH_SH_EEESB_SD_Li256ELb1ELb1ELb1ELb0EEENS1_36VarlenDynamicPersistentTileSchedulerILi128ELi96ELi256ELi256ELb1ELb1ELb0ELb1ELb0ELb1EEEEEEEEEvNT_6ParamsE,"ax",@progbits
	.align	128
.text._ZN7cutlass13device_kernelIN5flash19enable_sm80_to_sm89INS1_16FlashAttnFwdSm80INS1_25CollectiveMainloopFwdSm80ILi8ELi1ELb1EN4cute5tupleIJNS5_1CILi128EEENS7_ILi96EEES8_EEELi128ENS_6half_tEfNS_4arch4Sm80ELb0ELb1ELb0ELb1ELb0ELb1ELb1ELb1EEENS1_21CollectiveEpilogueFwdINS6_IJS8_S8_S9_EEENS6_IJNS7_ILi1EEESH_SH_EEESB_SD_Li256ELb1ELb1ELb1ELb0EEENS1_36VarlenDynamicPersistentTileSchedulerILi128ELi96ELi256ELi256ELb1ELb1ELb0ELb1ELb0ELb1EEEEEEEEEvNT_6ParamsE:
        .type           _ZN7cutlass13device_kernelIN5flash19enable_sm80_to_sm89INS1_16FlashAttnFwdSm80INS1_25CollectiveMainloopFwdSm80ILi8ELi1ELb1EN4cute5tupleIJNS5_1CILi128EEENS7_ILi96EEES8_EEELi128ENS_6half_tEfNS_4arch4Sm80ELb0ELb1ELb0ELb1ELb0ELb1ELb1ELb1EEENS1_21CollectiveEpilogueFwdINS6_IJS8_S8_S9_EEENS6_IJNS7_ILi1EEESH_SH_EEESB_SD_Li256ELb1ELb1ELb1ELb0EEENS1_36VarlenDynamicPersistentTileSchedulerILi128ELi96ELi256ELi256ELb1ELb1ELb0ELb1ELb0ELb1EEEEEEEEEvNT_6ParamsE,@function
        .size           _ZN7cutlass13device_kernelIN5flash19enable_sm80_to_sm89INS1_16FlashAttnFwdSm80INS1_25CollectiveMainloopFwdSm80ILi8ELi1ELb1EN4cute5tupleIJNS5_1CILi128EEENS7_ILi96EEES8_EEELi128ENS_6half_tEfNS_4arch4Sm80ELb0ELb1ELb0ELb1ELb0ELb1ELb1ELb1EEENS1_21CollectiveEpilogueFwdINS6_IJS8_S8_S9_EEENS6_IJNS7_ILi1EEESH_SH_EEESB_SD_Li256ELb1ELb1ELb1ELb0EEENS1_36VarlenDynamicPersistentTileSchedulerILi128ELi96ELi256ELi256ELb1ELb1ELb0ELb1ELb0ELb1EEEEEEEEEvNT_6ParamsE,(.L_x_20 - _ZN7cutlass13device_kernelIN5flash19enable_sm80_to_sm89INS1_16FlashAttnFwdSm80INS1_25CollectiveMainloopFwdSm80ILi8ELi1ELb1EN4cute5tupleIJNS5_1CILi128EEENS7_ILi96EEES8_EEELi128ENS_6half_tEfNS_4arch4Sm80ELb0ELb1ELb0ELb1ELb0ELb1ELb1ELb1EEENS1_21CollectiveEpilogueFwdINS6_IJS8_S8_S9_EEENS6_IJNS7_ILi1EEESH_SH_EEESB_SD_Li256ELb1ELb1ELb1ELb0EEENS1_36VarlenDynamicPersistentTileSchedulerILi128ELi96ELi256ELi256ELb1ELb1ELb0ELb1ELb0ELb1EEEEEEEEEvNT_6ParamsE)
        .other          _ZN7cutlass13device_kernelIN5flash19enable_sm80_to_sm89INS1_16FlashAttnFwdSm80INS1_25CollectiveMainloopFwdSm80ILi8ELi1ELb1EN4cute5tupleIJNS5_1CILi128EEENS7_ILi96EEES8_EEELi128ENS_6half_tEfNS_4arch4Sm80ELb0ELb1ELb0ELb1ELb0ELb1ELb1ELb1EEENS1_21CollectiveEpilogueFwdINS6_IJS8_S8_S9_EEENS6_IJNS7_ILi1EEESH_SH_EEESB_SD_Li256ELb1ELb1ELb1ELb0EEENS1_36VarlenDynamicPersistentTileSchedulerILi128ELi96ELi256ELi256ELb1ELb1ELb0ELb1ELb0ELb1EEEEEEEEEvNT_6ParamsE,@"STO_CUDA_ENTRY STV_DEFAULT"
_ZN7cutlass13device_kernelIN5flash19enable_sm80_to_sm89INS1_16FlashAttnFwdSm80INS1_25CollectiveMainloopFwdSm80ILi8ELi1ELb1EN4cute5tupleIJNS5_1CILi128EEENS7_ILi96EEES8_EEELi128ENS_6half_tEfNS_4arch4Sm80ELb0ELb1ELb0ELb1ELb0ELb1ELb1ELb1EEENS1_21CollectiveEpilogueFwdINS6_IJS8_S8_S9_EEENS6_IJNS7_ILi1EEESH_SH_EEESB_SD_Li256ELb1ELb1ELb1ELb0EEENS1_36VarlenDynamicPersistentTileSchedulerILi128ELi96ELi256ELi256ELb1ELb1ELb0ELb1ELb0ELb1EEEEEEEEEvNT_6ParamsE:
[----:B------:R-:W-:Y:S01]  /*0000*/  LDC R1, c[0x0][0x28] ;  /* 0x00000a00ff017b82 */ /* 0x000fe20000000800 */
[----:B------:R-:W-:Y:S05]  /*0010*/  EXIT ;  /* 0x000000000000794d */ /* 0x000fea0003800000 */
.L_x_8:
        /* <DEDUP_REMOVED lines=14> */
.L_x_20:


//--------------------- .text._ZN7cutlass13device_kernelIN5flash19enable_sm80_to_sm89INS1_16FlashAttnFwdSm80INS1_25CollectiveMainloopFwdSm80ILi4ELi1ELb0EN4cute5tupleIJNS5_1CILi128EEENS7_ILi64EEES8_EEELi128ENS_6half_tEfNS_4arch4Sm80ELb1ELb0ELb0ELb0ELb0ELb0ELb1ELb1EEENS1_21CollectiveEpilogueFwdINS6_IJS8_S8_S9_EEENS6_IJNS7_ILi1EEESH_SH_EEESB_SD_Li128ELb0ELb1ELb1ELb0EEENS1_30DynamicPersistentTileSchedulerILi128ELi128ELb1ELb1ELb0EEEEEEEEEvNT_6ParamsE --------------------------
	.section	.text._ZN7cutlass13device_kernelIN5flash19enable_sm80_to_sm89INS1_16FlashAttnFwdSm80INS1_25CollectiveMainloopFwdSm80ILi4ELi1ELb0EN4cute5tupleIJNS5_1CILi128EEENS7_ILi64EEES8_EEELi128ENS_6half_tEfNS_4arch4Sm80ELb1ELb0ELb0ELb0ELb0ELb0ELb1ELb1EEENS1_21CollectiveEpilogueFwdINS6_IJS8_S8_S9_EEENS6_IJNS7_ILi1EEESH_SH_EEESB_SD_Li128ELb0ELb1ELb1ELb0EEENS1_30DynamicPersistentTileSchedulerILi128ELi128ELb1ELb1ELb0EEEEEEEEEvNT_6ParamsE,"ax",@progbits
	.align	128
.text._ZN7cutlass13device_kernelIN5flash19enable_sm80_to_sm89INS1_16FlashAttnFwdSm80INS1_25CollectiveMainloopFwdSm80ILi4ELi1ELb0EN4cute5tupleIJNS5_1CILi128EEENS7_ILi64EEES8_EEELi128ENS_6half_tEfNS_4arch4Sm80ELb1ELb0ELb0ELb0ELb0ELb0ELb1ELb1EEENS1_21CollectiveEpilogueFwdINS6_IJS8_S8_S9_EEENS6_IJNS7_ILi1EEESH_SH_EEESB_SD_Li128ELb0ELb1ELb1ELb0EEENS1_30DynamicPersistentTileSchedulerILi128ELi128ELb1ELb1ELb0EEEEEEEEEvNT_6ParamsE:
        .type           _ZN7cutlass13device_kernelIN5flash19enable_sm80_to_sm89INS1_16FlashAttnFwdSm80INS1_25CollectiveMainloopFwdSm80ILi4ELi1ELb0EN4cute5tupleIJNS5_1CILi128EEENS7_ILi64EEES8_EEELi128ENS_6half_tEfNS_4arch4Sm80ELb1ELb0ELb0ELb0ELb0ELb0ELb1ELb1EEENS1_21CollectiveEpilogueFwdINS6_IJS8_S8_S9_EEENS6_IJNS7_ILi1EEESH_SH_EEESB_SD_Li128ELb0ELb1ELb1ELb0EEENS1_30DynamicPersistentTileSchedulerILi128ELi128ELb1ELb1ELb0EEEEEEEEEvNT_6ParamsE,@function
        .size           _ZN7cutlass13device_kernelIN5flash19enable_sm80_to_sm89INS1_16FlashAttnFwdSm80INS1_25CollectiveMainloopFwdSm80ILi4ELi1ELb0EN4cute5tupleIJNS5_1CILi128EEENS7_ILi64EEES8_EEELi128ENS_6half_tEfNS_4arch4Sm80ELb1ELb0ELb0ELb0ELb0ELb0ELb1ELb1EEENS1_21CollectiveEpilogueFwdINS6_IJS8_S8_S9_EEENS6_IJNS7_ILi1EEESH_SH_EEESB_SD_Li128ELb0ELb1ELb1ELb0EEENS1_30DynamicPersistentTileSchedulerILi128ELi128ELb1ELb1ELb0EEEEEEEEEvNT_6ParamsE,(.L_x_21 - _ZN7cutlass13device_kernelIN5flash19enable_sm80_to_sm89INS1_16FlashAttnFwdSm80INS1_25CollectiveMainloopFwdSm80ILi4ELi1ELb0EN4cute5tupleIJNS5_1CILi128EEENS7_ILi64EEES8_EEELi128ENS_6half_tEfNS_4arch4Sm80ELb1ELb0ELb0ELb0ELb0ELb0ELb1ELb1EEENS1_21CollectiveEpilogueFwdINS6_IJS8_S8_S9_EEENS6_IJNS7_ILi1EEESH_SH_EEESB_SD_Li128ELb0ELb1ELb1ELb0EEENS1_30DynamicPersistentTileSchedulerILi128ELi128ELb1ELb1ELb0EEEEEEEEEvNT_6ParamsE)
        .other          _ZN7cutlass13device_kernelIN5flash19enable_sm80_to_sm89INS1_16FlashAttnFwdSm80INS1_25CollectiveMainloopFwdSm80ILi4ELi1ELb0EN4cute5tupleIJNS5_1CILi128EEENS7_ILi64EEES8_EEELi128ENS_6half_tEfNS_4arch4Sm80ELb1ELb0ELb0ELb0ELb0ELb0ELb1ELb1EEENS1_21CollectiveEpilogueFwdINS6_IJS8_S8_S9_EEENS6_IJNS7_ILi1EEESH_SH_EEESB_SD_Li128ELb0ELb1ELb1ELb0EEENS1_30DynamicPersistentTileSchedulerILi128ELi128ELb1ELb1ELb0EEEEEEEEEvNT_6ParamsE,@"STO_CUDA_ENTRY STV_DEFAULT"
_ZN7cutlass13device_kernelIN5flash19enable_sm80_to_sm89INS1_16FlashAttnFwdSm80INS1_25CollectiveMainloopFwdSm80ILi4ELi1ELb0EN4cute5tupleIJNS5_1CILi128EEENS7_ILi64EEES8_EEELi128ENS_6half_tEfNS_4arch4Sm80ELb1ELb0ELb0ELb0ELb0ELb0ELb1ELb1EEENS1_21CollectiveEpilogueFwdINS6_IJS8_S8_S9_EEENS6_IJNS7_ILi1EEESH_SH_EEESB_SD_Li128ELb0ELb1ELb1ELb0EEENS1_30DynamicPersistentTileSchedulerILi128ELi128ELb1ELb1ELb0EEEEEEEEEvNT_6ParamsE:
[----:B------:R-:W-:Y:S01]  /*0000*/  LDC R1, c[0x0][0x28] ;  /* 0x00000a00ff017b82 */ /* 0x000fe20000000800 */
[----:B------:R-:W-:Y:S05]  /*0010*/  EXIT ;  /* 0x000000000000794d */ /* 0x000fea0003800000 */
.L_x_9:
        /* <DEDUP_REMOVED lines=14> */
.L_x_21:


//--------------------- .text._ZN7cutlass13device_kernelIN5flash19enable_sm80_to_sm89INS1_16FlashAttnFwdSm80INS1_25CollectiveMainloopFwdSm80ILi8ELi1ELb1EN4cute5tupleIJNS5_1CILi128EEENS7_ILi112EEES8_EEELi128ENS_6half_tEfNS_4arch4Sm80ELb1ELb0ELb0ELb1ELb0ELb0ELb1ELb1EEENS1_21CollectiveEpilogueFwdINS6_IJS8_S8_S9_EEENS6_IJNS7_ILi1EEESH_SH_EEESB_SD_Li256ELb1ELb1ELb1ELb0EEENS1_36VarlenDynamicPersistentTileSchedulerILi128ELi112ELi256ELi256ELb1ELb1ELb0ELb1ELb1ELb1EEEEEEEEEvNT_6ParamsE --------------------------
	.section	.text._ZN7cutlass13device_kernelIN5flash19enable_sm80_to_sm89INS1_16FlashAttnFwdSm80INS1_25CollectiveMainloopFwdSm80ILi8ELi1ELb1EN4cute5tupleIJNS5_1CILi128EEENS7_ILi112EEES8_EEELi128ENS_6half_tEfNS_4arch4Sm80ELb1ELb0ELb0ELb1ELb0ELb0ELb1ELb1EEENS1_21CollectiveEpilogueFwdINS6_IJS8_S8_S9_EEENS6_IJNS7_ILi1EEESH_SH_EEESB_SD_Li256ELb1ELb1ELb1ELb0EEENS1_36VarlenDynamicPersistentTileSchedulerILi128ELi112ELi256ELi256ELb1ELb1ELb0ELb1ELb1ELb1EEEEEEEEEvNT_6ParamsE,"ax",@progbits
	.align	128
.text._ZN7cutlass13device_kernelIN5flash19enable_sm80_to_sm89INS1_16FlashAttnFwdSm80INS1_25CollectiveMainloopFwdSm80ILi8ELi1ELb1EN4cute5tupleIJNS5_1CILi128EEENS7_ILi112EEES8_EEELi128ENS_6half_tEfNS_4arch4Sm80ELb1ELb0ELb0ELb1ELb0ELb0ELb1ELb1EEENS1_21CollectiveEpilogueFwdINS6_IJS8_S8_S9_EEENS6_IJNS7_ILi1EEESH_SH_EEESB_SD_Li256ELb1ELb1ELb1ELb0EEENS1_36VarlenDynamicPersistentTileSchedulerILi128ELi112ELi256ELi256ELb1ELb1ELb0ELb1ELb1ELb1EEEEEEEEEvNT_6ParamsE:
        .type           _ZN7cutlass13device_kernelIN5flash19enable_sm80_to_sm89INS1_16FlashAttnFwdSm80INS1_25CollectiveMainloopFwdSm80ILi8ELi1ELb1EN4cute5tupleIJNS5_1CILi128EEENS7_ILi112EEES8_EEELi128ENS_6half_tEfNS_4arch4Sm80ELb1ELb0ELb0ELb1ELb0ELb0ELb1ELb1EEENS1_21CollectiveEpilogueFwdINS6_IJS8_S8_S9_EEENS6_IJNS7_ILi1EEESH_SH_EEESB_SD_Li256ELb1ELb1ELb1ELb0EEENS1_36VarlenDynamicPersistentTileSchedulerILi128ELi112ELi256ELi256ELb1ELb1ELb0ELb1ELb1ELb1EEEEEEEEEvNT_6ParamsE,@function
        .size           _ZN7cutlass13device_kernelIN5flash19enable_sm80_to_sm89INS1_16FlashAttnFwdSm80INS1_25CollectiveMainloopFwdSm80ILi8ELi1ELb1EN4cute5tupleIJNS5_1CILi128EEENS7_ILi112EEES8_EEELi128ENS_6half_tEfNS_4arch4Sm80ELb1ELb0ELb0ELb1ELb0ELb0ELb1ELb1EEENS1_21CollectiveEpilogueFwdINS6_IJS8_S8_S9_EEENS6_IJNS7_ILi1EEESH_SH_EEESB_SD_Li256ELb1ELb1ELb1ELb0EEENS1_36VarlenDynamicPersistentTileSchedulerILi128ELi112ELi256ELi256ELb1ELb1ELb0ELb1ELb1ELb1EEEEEEEEEvNT_6ParamsE,(.L_x_22 - _ZN7cutlass13device_kernelIN5flash19enable_sm80_to_sm89INS1_16FlashAttnFwdSm80INS1_25CollectiveMainloopFwdSm80ILi8ELi1ELb1EN4cute5tupleIJNS5_1CILi128EEENS7_ILi112EEES8_EEELi128ENS_6half_tEfNS_4arch4Sm80ELb1ELb0ELb0ELb1ELb0ELb0ELb1ELb1EEENS1_21CollectiveEpilogueFwdINS6_IJS8_S8_S9_EEENS6_IJNS7_ILi1EEESH_SH_EEESB_SD_Li256ELb1ELb1ELb1ELb0EEENS1_36VarlenDynamicPersistentTileSchedulerILi128ELi112ELi256ELi256ELb1ELb1ELb0ELb1ELb1ELb1EEEEEEEEEvNT_6ParamsE)
        .other          _ZN7cutlass13device_kernelIN5flash19enable_sm80_to_sm89INS1_16FlashAttnFwdSm80INS1_25CollectiveMainloopFwdSm80ILi8ELi1ELb1EN4cute5tupleIJNS5_1CILi128EEENS7_ILi112EEES8_EEELi128ENS_6half_tEfNS_4arch4Sm80ELb1ELb0ELb0ELb1ELb0ELb0ELb1ELb1EEENS1_21CollectiveEpilogueFwdINS6_IJS8_S8_S9_EEENS6_IJNS7_ILi1EEESH_SH_EEESB_SD_Li256ELb1ELb1ELb1ELb0EEENS1_36VarlenDynamicPersistentTileSchedulerILi128ELi112ELi256ELi256ELb1ELb1ELb0ELb1ELb1ELb1EEEEEEEEEvNT_6ParamsE,@"STO_CUDA_ENTRY STV_DEFAULT"
_ZN7cutlass13device_kernelIN5flash19enable_sm80_to_sm89INS1_16FlashAttnFwdSm80INS1_25CollectiveMainloopFwdSm80ILi8ELi1ELb1EN4cute5tupleIJNS5_1CILi128EEENS7_ILi112EEES8_EEELi128ENS_6half_tEfNS_4arch4Sm80ELb1ELb0ELb0ELb1ELb0ELb0ELb1ELb1EEENS1_21CollectiveEpilogueFwdINS6_IJS8_S8_S9_EEENS6_IJNS7_ILi1EEESH_SH_EEESB_SD_Li256ELb1ELb1ELb1ELb0EEENS1_36VarlenDynamicPersistentTileSchedulerILi128ELi112ELi256ELi256ELb1ELb1ELb0ELb1ELb1ELb1EEEEEEEEEvNT_6ParamsE:
[----:B------:R-:W-:Y:S01]  /*0000*/  LDC R1, c[0x0][0x28] ;  /* 0x00000a00ff017b82 */ /* 0x000fe20000000800 */
[----:B------:R-:W-:Y:S05]  /*0010*/  EXIT ;  /* 0x000000000000794d */ /* 0x000fea0003800000 */
.L_x_10:
        /* <DEDUP_REMOVED lines=14> */
.L_x_22:


//--------------------- .text._ZN7cutlass13device_kernelIN5flash19enable_sm80_to_sm89INS1_16FlashAttnFwdSm80INS1_25CollectiveMainloopFwdSm80ILi8ELi1ELb1EN4cute5tupleIJNS5_1CILi128EEENS7_ILi112EEES8_EEELi128ENS_6half_tEfNS_4arch4Sm80ELb1ELb0ELb0ELb1ELb0ELb1ELb1ELb1EEENS1_21CollectiveEpilogueFwdINS6_IJS8_S8_S9_EEENS6_IJNS7_ILi1EEESH_SH_EEESB_SD_Li256ELb1ELb1ELb1ELb0EEENS1_36VarlenDynamicPersistentTileSchedulerILi128ELi112ELi256ELi256ELb1ELb1ELb0ELb1ELb1ELb1EEEEEEEEEvNT_6ParamsE --------------------------
	.section	.text._ZN7cutlass13device_kernelIN5flash19enable_sm80_to_sm89INS1_16FlashAttnFwdSm80INS1_25CollectiveMainloopFwdSm80ILi8ELi1ELb1EN4cute5tupleIJNS5_1CILi128EEENS7_ILi112EEES8_EEELi128ENS_6half_tEfNS_4arch4Sm80ELb1ELb0ELb0ELb1ELb0ELb1ELb1ELb1EEENS1_21CollectiveEpilogueFwdINS6_IJS8_S8_S9_EEENS6_IJNS7_ILi1EEESH_SH_EEESB_SD_Li256ELb1ELb1ELb1ELb0EEENS1_36VarlenDynamicPersistentTileSchedulerILi128ELi112ELi256ELi256ELb1ELb1ELb0ELb1ELb1ELb1EEEEEEEEEvNT_6ParamsE,"ax",@progbits
	.align	128
.text._ZN7cutlass13device_kernelIN5flash19enable_sm80_to_sm89INS1_16FlashAttnFwdSm80INS1_25CollectiveMainloopFwdSm80ILi8ELi1ELb1EN4cute5tupleIJNS5_1CILi128EEENS7_ILi112EEES8_EEELi128ENS_6half_tEfNS_4arch4Sm80ELb1ELb0ELb0ELb1ELb0ELb1ELb1ELb1EEENS1_21CollectiveEpilogueFwdINS6_IJS8_S8_S9_EEENS6_IJNS7_ILi1EEESH_SH_EEESB_SD_Li256ELb1ELb1ELb1ELb0EEENS1_36VarlenDynamicPersistentTileSchedulerILi128ELi112ELi256ELi256ELb1ELb1ELb0ELb1ELb1ELb1EEEEEEEEEvNT_6ParamsE:
        .type           _ZN7cutlass13device_kernelIN5flash19enable_sm80_to_sm89INS1_16FlashAttnFwdSm80INS1_25CollectiveMainloopFwdSm80ILi8ELi1ELb1EN4cute5tupleIJNS5_1CILi128EEENS7_ILi112EEES8_EEELi128ENS_6half_tEfNS_4arch4Sm80ELb1ELb0ELb0ELb1ELb0ELb1ELb1ELb1EEENS1_21CollectiveEpilogueFwdINS6_IJS8_S8_S9_EEENS6_IJNS7_ILi1EEESH_SH_EEESB_SD_Li256ELb1ELb1ELb1ELb0EEENS1_36VarlenDynamicPersistentTileSchedulerILi128ELi112ELi256ELi256ELb1ELb1ELb0ELb1ELb1ELb1EEEEEEEEEvNT_6ParamsE,@function
        .size           _ZN7cutlass13device_kernelIN5flash19enable_sm80_to_sm89INS1_16FlashAttnFwdSm80INS1_25CollectiveMainloopFwdSm80ILi8ELi1ELb1EN4cute5tupleIJNS5_1CILi128EEENS7_ILi112EEES8_EEELi128ENS_6half_tEfNS_4arch4Sm80ELb1ELb0ELb0ELb1ELb0ELb1ELb1ELb1EEENS1_21CollectiveEpilogueFwdINS6_IJS8_S8_S9_EEENS6_IJNS7_ILi1EEESH_SH_EEESB_SD_Li256ELb1ELb1ELb1ELb0EEENS1_36VarlenDynamicPersistentTileSchedulerILi128ELi112ELi256ELi256ELb1ELb1ELb0ELb1ELb1ELb1EEEEEEEEEvNT_6ParamsE,(.L_x_23 - _ZN7cutlass13device_kernelIN5flash19enable_sm80_to_sm89INS1_16FlashAttnFwdSm80INS1_25CollectiveMainloopFwdSm80ILi8ELi1ELb1EN4cute5tupleIJNS5_1CILi128EEENS7_ILi112EEES8_EEELi128ENS_6half_tEfNS_4arch4Sm80ELb1ELb0ELb0ELb1ELb0ELb1ELb1ELb1EEENS1_21CollectiveEpilogueFwdINS6_IJS8_S8_S9_EEENS6_IJNS7_ILi1EEESH_SH_EEESB_SD_Li256ELb1ELb1ELb1ELb0EEENS1_36VarlenDynamicPersistentTileSchedulerILi128ELi112ELi256ELi256ELb1ELb1ELb0ELb1ELb1ELb1EEEEEEEEEvNT_6ParamsE)
        .other          _ZN7cutlass13device_kernelIN5flash19enable_sm80_to_sm89INS1_16FlashAttnFwdSm80INS1_25CollectiveMainloopFwdSm80ILi8ELi1ELb1EN4cute5tupleIJNS5_1CILi128EEENS7_ILi112EEES8_EEELi128ENS_6half_tEfNS_4arch4Sm80ELb1ELb0ELb0ELb1ELb0ELb1ELb1ELb1EEENS1_21CollectiveEpilogueFwdINS6_IJS8_S8_S9_EEENS6_IJNS7_ILi1EEESH_SH_EEESB_SD_Li256ELb1ELb1ELb1ELb0EEENS1_36VarlenDynamicPersistentTileSchedulerILi128ELi112ELi256ELi256ELb1ELb1ELb0ELb1ELb1ELb1EEEEEEEEEvNT_6ParamsE,@"STO_CUDA_ENTRY STV_DEFAULT"
_ZN7cutlass13device_kernelIN5flash19enable_sm80_to_sm89INS1_16FlashAttnFwdSm80INS1_25CollectiveMainloopFwdSm80ILi8ELi1ELb1EN4cute5tupleIJNS5_1CILi128EEENS7_ILi112EEES8_EEELi128ENS_6half_tEfNS_4arch4Sm80ELb1ELb0ELb0ELb1ELb0ELb1ELb1ELb1EEENS1_21CollectiveEpilogueFwdINS6_IJS8_S8_S9_EEENS6_IJNS7_ILi1EEESH_SH_EEESB_SD_Li256ELb1ELb1ELb1ELb0EEENS1_36VarlenDynamicPersistentTileSchedulerILi128ELi112ELi256ELi256ELb1ELb1ELb0ELb1ELb1ELb1EEEEEEEEEvNT_6ParamsE:
[----:B------:R-:W-:Y:S01]  /*0000*/  LDC R1, c[0x0][0x28] ;  /* 0x00000a00ff017b82 */ /* 0x000fe20000000800 */
[----:B------:R-:W-:Y:S05]  /*0010*/  EXIT ;  /* 0x000000000000794d */ /* 0x000fea0003800000 */
.L_x_11:
        /* <DEDUP_REMOVED lines=14> */
.L_x_23:


//--------------------- .nv.shared.reserved.0     --------------------------
	.section	.nv.shared.reserved.0,"aw",@nobits
	.weak		__nv_reservedSMEM_offset_0_alias
	.size		__nv_reservedSMEM_offset_0_alias, 0, 0
	.other		__nv_reservedSMEM_offset_0_alias,@"STO_CUDA_RESERVED_SHARED STV_DEFAULT"
__nv_reservedSMEM_offset_0_alias:
	.zero		0


//--------------------- .nv.global                --------------------------
	.section	.nv.global,"aw",@nobits
.nv.global:
	.type		_ZN72_INTERNAL_b7e0c698_36_flash_fwd_hdim128_fp16_split_sm80_cu_61719c98_39084cute1_E,@object
	.size		_ZN72_INTERNAL_b7e0c698_36_flash_fwd_hdim128_fp16_split_sm80_cu_61719c98_39084cute1_E,(_ZN72_INTERNAL_b7e0c698_36_flash_fwd_hdim128_fp16_split_sm80_cu_61719c98_39084cuda3std3__45__cpo6cbeginE - _ZN72_INTERNAL_b7e0c698_36_flash_fwd_hdim128_fp16_split_sm80_cu_61719c98_39084cute1_E)
_ZN72_INTERNAL_b7e0c698_36_flash_fwd_hdim128_fp16_split_sm80_cu_61719c98_39084cute1_E:
	.zero		1
	.type		_ZN72_INTERNAL_b7e0c698_36_flash_fwd_hdim128_fp16_split_sm80_cu_61719c98_39084cuda3std3__45__cpo6cbeginE,@object
	.size		_ZN72_INTERNAL_b7e0c698_36_flash_fwd_hdim128_fp16_split_sm80_cu_61719c98_39084cuda3std3__45__cpo6cbeginE,(_ZN72_INTERNAL_b7e0c698_36_flash_fwd_hdim128_fp16_split_sm80_cu_61719c98_39084cuda3std3__48in_placeE - _ZN72_INTERNAL_b7e0c698_36_flash_fwd_hdim128_fp16_split_sm80_cu_61719c98_39084cuda3std3__45__cpo6cbeginE)
_ZN72_INTERNAL_b7e0c698_36_flash_fwd_hdim128_fp16_split_sm80_cu_61719c98_39084cuda3std3__45__cpo6cbeginE:
	.zero		1
	.type		_ZN72_INTERNAL_b7e0c698_36_flash_fwd_hdim128_fp16_split_sm80_cu_61719c98_39084cuda3std3__48in_placeE,@object
	.size		_ZN72_INTERNAL_b7e0c698_36_flash_fwd_hdim128_fp16_split_sm80_cu_61719c98_39084cuda3std3__48in_placeE,(_ZN72_INTERNAL_b7e0c698_36_flash_fwd_hdim128_fp16_split_sm80_cu_61719c98_39084cuda3std6ranges3__45__cpo9iter_moveE - _ZN72_INTERNAL_b7e0c698_36_flash_fwd_hdim128_fp16_split_sm80_cu_61719c98_39084cuda3std3__48in_placeE)
_ZN72_INTERNAL_b7e0c698_36_flash_fwd_hdim128_fp16_split_sm80_cu_61719c98_39084cuda3std3__48in_placeE:
	.zero		1
	.type		_ZN72_INTERNAL_b7e0c698_36_flash_fwd_hdim128_fp16_split_sm80_cu_61719c98_39084cuda3std6ranges3__45__cpo9iter_moveE,@object
	.size		_ZN72_INTERNAL_b7e0c698_36_flash_fwd_hdim128_fp16_split_sm80_cu_61719c98_39084cuda3std6ranges3__45__cpo9iter_moveE,(_ZN72_INTERNAL_b7e0c698_36_flash_fwd_hdim128_fp16_split_sm80_cu_61719c98_39084cuda3std3__45__cpo5beginE - _ZN72_INTERNAL_b7e0c698_36_flash_fwd_hdim128_fp16_split_sm80_cu_61719c98_39084cuda3std6ranges3__45__cpo9iter_moveE)
_ZN72_INTERNAL_b7e0c698_36_flash_fwd_hdim128_fp16_split_sm80_cu_61719c98_39084cuda3std6ranges3__45__cpo9iter_moveE:
	.zero		1
	.type		_ZN72_INTERNAL_b7e0c698_36_flash_fwd_hdim128_fp16_split_sm80_cu_61719c98_39084cuda3std3__45__cpo5beginE,@object
	.size		_ZN72_INTERNAL_b7e0c698_36_flash_fwd_hdim128_fp16_split_sm80_cu_61719c98_39084cuda3std3__45__cpo5beginE,(_ZN72_INTERNAL_b7e0c698_36_flash_fwd_hdim128_fp16_split_sm80_cu_61719c98_39084cuda3std3__474_GLOBAL__N__b7e0c698_36_flash_fwd_hdim128_fp16_split_sm80_cu_61719c98_39086ignoreE - _ZN72_INTERNAL_b7e0c698_36_flash_fwd_hdim128_fp16_split_sm80_cu_61719c98_39084cuda3std3__45__cpo5beginE)
_ZN72_INTERNAL_b7e0c698_36_flash_fwd_hdim128_fp16_split_sm80_cu_61719c98_39084cuda3std3__45__cpo5beginE:
	.zero		1
	.type		_ZN72_INTERNAL_b7e0c698_36_flash_fwd_hdim128_fp16_split_sm80_cu_61719c98_39084cuda3std3__474_GLOBAL__N__b7e0c698_36_flash_fwd_hdim128_fp16_split_sm80_cu_61719c98_39086ignoreE,@object
	.size		_ZN72_INTERNAL_b7e0c698_36_flash_fwd_hdim128_fp16_split_sm80_cu_61719c98_39084cuda3std3__474_GLOBAL__N__b7e0c698_36_flash_fwd_hdim128_fp16_split_sm80_cu_61719c98_39086ignoreE,(_ZN72_INTERNAL_b7e0c698_36_flash_fwd_hdim128_fp16_split_sm80_cu_61719c98_39084cute7productE - _ZN72_INTERNAL_b7e0c698_36_flash_fwd_hdim128_fp16_split_sm80_cu_61719c98_39084cuda3std3__474_GLOBAL__N__b7e0c698_36_flash_fwd_hdim128_fp16_split_sm80_cu_61719c98_39086ignoreE)
_ZN72_INTERNAL_b7e0c698_36_flash_fwd_hdim128_fp16_split_sm80_cu_61719c98_39084cuda3std3__474_GLOBAL__N__b7e0c698_36_flash_fwd_hdim128_fp16_split_sm80_cu_61719c98_39086ignoreE:
	.zero		1
	.type		_ZN72_INTERNAL_b7e0c698_36_flash_fwd_hdim128_fp16_split_sm80_cu_61719c98_39084cute7productE,@object
	.size		_ZN72_INTERNAL_b7e0c698_36_flash_fwd_hdim128_fp16_split_sm80_cu_61719c98_39084cute7productE,(_ZN72_INTERNAL_b7e0c698_36_flash_fwd_hdim128_fp16_split_sm80_cu_61719c98_39084cuda3std3__45__cpo3endE - _ZN72_INTERNAL_b7e0c698_36_flash_fwd_hdim128_fp16_split_sm80_cu_61719c98_39084cute7productE)
_ZN72_INTERNAL_b7e0c698_36_flash_fwd_hdim128_fp16_split_sm80_cu_61719c98_39084cute7productE:
	.zero		1
	.type		_ZN72_INTERNAL_b7e0c698_36_flash_fwd_hdim128_fp16_split_sm80_cu_61719c98_39084cuda3std3__45__cpo3endE,@object
	.size		_ZN72_INTERNAL_b7e0c698_36_flash_fwd_hdim128_fp16_split_sm80_cu_61719c98_39084cuda3std3__45__cpo3endE,(_ZN72_INTERNAL_b7e0c698_36_flash_fwd_hdim128_fp16_split_sm80_cu_61719c98_39084cuda3std3__419piecewise_constructE - _ZN72_INTERNAL_b7e0c698_36_flash_fwd_hdim128_fp16_split_sm80_cu_61719c98_39084cuda3std3__45__cpo3endE)
_ZN72_INTERNAL_b7e0c698_36_flash_fwd_hdim128_fp16_split_sm80_cu_61719c98_39084cuda3std3__45__cpo3endE:
	.zero		1
	.type		_ZN72_INTERNAL_b7e0c698_36_flash_fwd_hdim128_fp16_split_sm80_cu_61719c98_39084cuda3std3__419piecewise_constructE,@object
	.size		_ZN72_INTERNAL_b7e0c698_36_flash_fwd_hdim128_fp16_split_sm80_cu_61719c98_39084cuda3std3__419piecewise_constructE,(_ZN72_INTERNAL_b7e0c698_36_flash_fwd_hdim128_fp16_split_sm80_cu_61719c98_39084cuda3std3__45__cpo4cendE - _ZN72_INTERNAL_b7e0c698_36_flash_fwd_hdim128_fp16_split_sm80_cu_61719c98_39084cuda3std3__419piecewise_constructE)
_ZN72_INTERNAL_b7e0c698_36_flash_fwd_hdim128_fp16_split_sm80_cu_61719c98_39084cuda3std3__419piecewise_constructE:
	.zero		1
	.type		_ZN72_INTERNAL_b7e0c698_36_flash_fwd_hdim128_fp16_split_sm80_cu_61719c98_39084cuda3std3__45__cpo4cendE,@object
	.size		_ZN72_INTERNAL_b7e0c698_36_flash_fwd_hdim128_fp16_split_sm80_cu_61719c98_39084cuda3std3__45__cpo4cendE,(_ZN72_INTERNAL_b7e0c698_36_flash_fwd_hdim128_fp16_split_sm80_cu_61719c98_39084cuda3std6ranges3__45__cpo4swapE - _ZN72_INTERNAL_b7e0c698_36_flash_fwd_hdim128_fp16_split_sm80_cu_61719c98_39084cuda3std3__45__cpo4cendE)
_ZN72_INTERNAL_b7e0c698_36_flash_fwd_hdim128_fp16_split_sm80_cu_61719c98_39084cuda3std3__45__cpo4cendE:
	.zero		1
	.type		_ZN72_INTERNAL_b7e0c698_36_flash_fwd_hdim128_fp16_split_sm80_cu_61719c98_39084cuda3std6ranges3__45__cpo4swapE,@object
	.size		_ZN72_INTERNAL_b7e0c698_36_flash_fwd_hdim128_fp16_split_sm80_cu_61719c98_39084cuda3std6ranges3__45__cpo4swapE,(.L_7 - _ZN72_INTERNAL_b7e0c698_36_flash_fwd_hdim128_fp16_split_sm80_cu_61719c98_39084cuda3std6ranges3__45__cpo4swapE)
_ZN72_INTERNAL_b7e0c698_36_flash_fwd_hdim128_fp16_split_sm80_cu_61719c98_39084cuda3std6ranges3__45__cpo4swapE:
	.zero		1
.L_7:


//--------------------- .nv.constant0._ZN7cutlass13device_kernelIN5flash19enable_sm80_to_sm89INS1_16FlashAttnFwdSm80INS1_25CollectiveMainloopFwdSm80ILi8ELi1ELb1EN4cute5tupleIJNS5_1CILi128EEES8_S8_EEELi128ENS_6half_tEfNS_4arch4Sm80ELb0ELb0ELb0ELb0ELb0ELb0ELb1ELb1EEENS1_21CollectiveEpilogueFwdIS9_NS6_IJNS7_ILi1EEESF_SF_EEESA_SC_Li256ELb0ELb1ELb1ELb0EEENS1_19SingleTileSchedulerILb0ELb1ELb1ELi128EEEEEEEEEvNT_6ParamsE --------------------------
	.section	.nv.constant0._ZN7cutlass13device_kernelIN5flash19enable_sm80_to_sm89INS1_16FlashAttnFwdSm80INS1_25CollectiveMainloopFwdSm80ILi8ELi1ELb1EN4cute5tupleIJNS5_1CILi128EEES8_S8_EEELi128ENS_6half_tEfNS_4arch4Sm80ELb0ELb0ELb0ELb0ELb0ELb0ELb1ELb1EEENS1_21CollectiveEpilogueFwdIS9_NS6_IJNS7_ILi1EEESF_SF_EEESA_SC_Li256ELb0ELb1ELb1ELb0EEENS1_19SingleTileSchedulerILb0ELb1ELb1ELi128EEEEEEEEEvNT_6ParamsE,"a",@progbits
	.sectionflags	@""
	.align	4
.nv.constant0._ZN7cutlass13device_kernelIN5flash19enable_sm80_to_sm89INS1_16FlashAttnFwdSm80INS1_25CollectiveMainloopFwdSm80ILi8ELi1ELb1EN4cute5tupleIJNS5_1CILi128EEES8_S8_EEELi128ENS_6half_tEfNS_4arch4Sm80ELb0ELb0ELb0ELb0ELb0ELb0ELb1ELb1EEENS1_21CollectiveEpilogueFwdIS9_NS6_IJNS7_ILi1EEESF_SF_EEESA_SC_Li256ELb0ELb1ELb1ELb0EEENS1_19SingleTileSchedulerILb0ELb1ELb1ELi128EEEEEEEEEvNT_6ParamsE:
	.zero		1576


//--------------------- .nv.constant0._ZN7cutlass13device_kernelIN5flash19enable_sm80_to_sm89INS1_16FlashAttnFwdSm80INS1_25CollectiveMainloopFwdSm80ILi8ELi1ELb1EN4cute5tupleIJNS5_1CILi128EEENS7_ILi96EEES8_EEELi128ENS_6half_tEfNS_4arch4Sm80ELb0ELb1ELb0ELb0ELb0ELb0ELb1ELb1EEENS1_21CollectiveEpilogueFwdINS6_IJS8_S8_S9_EEENS6_IJNS7_ILi1EEESH_SH_EEESB_SD_Li256ELb0ELb1ELb1ELb0EEENS1_19SingleTileSchedulerILb0ELb1ELb1ELi128EEEEEEEEEvNT_6ParamsE --------------------------
	.section	.nv.constant0._ZN7cutlass13device_kernelIN5flash19enable_sm80_to_sm89INS1_16FlashAttnFwdSm80INS1_25CollectiveMainloopFwdSm80ILi8ELi1ELb1EN4cute5tupleIJNS5_1CILi128EEENS7_ILi96EEES8_EEELi128ENS_6half_tEfNS_4arch4Sm80ELb0ELb1ELb0ELb0ELb0ELb0ELb1ELb1EEENS1_21CollectiveEpilogueFwdINS6_IJS8_S8_S9_EEENS6_IJNS7_ILi1EEESH_SH_EEESB_SD_Li256ELb0ELb1ELb1ELb0EEENS1_19SingleTileSchedulerILb0ELb1ELb1ELi128EEEEEEEEEvNT_6ParamsE,"a",@progbits
	.sectionflags	@""
	.align	4
.nv.constant0._ZN7cutlass13device_kernelIN5flash19enable_sm80_to_sm89INS1_16FlashAttnFwdSm80INS1_25CollectiveMainloopFwdSm80ILi8ELi1ELb1EN4cute5tupleIJNS5_1CILi128EEENS7_ILi96EEES8_EEELi128ENS_6half_tEfNS_4arch4Sm80ELb0ELb1ELb0ELb0ELb0ELb0ELb1ELb1EEENS1_21CollectiveEpilogueFwdINS6_IJS8_S8_S9_EEENS6_IJNS7_ILi1EEESH_SH_EEESB_SD_Li256ELb0ELb1ELb1ELb0EEENS1_19SingleTileSchedulerILb0ELb1ELb1ELi128EEEEEEEEEvNT_6ParamsE:
	.zero		1576


//--------------------- .nv.constant0._ZN7cutlass13device_kernelIN5flash19enable_sm80_to_sm89INS1_16FlashAttnFwdSm80INS1_25CollectiveMainloopFwdSm80ILi8ELi1ELb1EN4cute5tupleIJNS5_1CILi128EEES8_S8_EEELi128ENS_6half_tEfNS_4arch4Sm80ELb1ELb0ELb0ELb0ELb0ELb0ELb1ELb1EEENS1_21CollectiveEpilogueFwdIS9_NS6_IJNS7_ILi1EEESF_SF_EEESA_SC_Li256ELb0ELb1ELb1ELb0EEENS1_30DynamicPersistentTileSchedulerILi256ELi256ELb1ELb1ELb0EEEEEEEEEvNT_6ParamsE --------------------------
	.section	.nv.constant0._ZN7cutlass13device_kernelIN5flash19enable_sm80_to_sm89INS1_16FlashAttnFwdSm80INS1_25CollectiveMainloopFwdSm80ILi8ELi1ELb1EN4cute5tupleIJNS5_1CILi128EEES8_S8_EEELi128ENS_6half_tEfNS_4arch4Sm80ELb1ELb0ELb0ELb0ELb0ELb0ELb1ELb1EEENS1_21CollectiveEpilogueFwdIS9_NS6_IJNS7_ILi1EEESF_SF_EEESA_SC_Li256ELb0ELb1ELb1ELb0EEENS1_30DynamicPersistentTileSchedulerILi256ELi256ELb1ELb1ELb0EEEEEEEEEvNT_6ParamsE,"a",@progbits
	.sectionflags	@""
	.align	4
.nv.constant0._ZN7cutlass13device_kernelIN5flash19enable_sm80_to_sm89INS1_16FlashAttnFwdSm80INS1_25CollectiveMainloopFwdSm80ILi8ELi1ELb1EN4cute5tupleIJNS5_1CILi128EEES8_S8_EEELi128ENS_6half_tEfNS_4arch4Sm80ELb1ELb0ELb0ELb0ELb0ELb0ELb1ELb1EEENS1_21CollectiveEpilogueFwdIS9_NS6_IJNS7_ILi1EEESF_SF_EEESA_SC_Li256ELb0ELb1ELb1ELb0EEENS1_30DynamicPersistentTileSchedulerILi256ELi256ELb1ELb1ELb0EEEEEEEEEvNT_6ParamsE:
	.zero		1592


//--------------------- .nv.constant0._ZN7cutlass13device_kernelIN5flash19enable_sm80_to_sm89INS1_16FlashAttnFwdSm80INS1_25CollectiveMainloopFwdSm80ILi4ELi1ELb0EN4cute5tupleIJNS5_1CILi128EEENS7_ILi64EEES8_EEELi128ENS_6half_tEfNS_4arch4Sm80ELb0ELb0ELb0ELb0ELb0ELb0ELb1ELb1EEENS1_21CollectiveEpilogueFwdINS6_IJS8_S8_S9_EEENS6_IJNS7_ILi1EEESH_SH_EEESB_SD_Li128ELb0ELb1ELb1ELb0EEENS1_19SingleTileSchedulerILb0ELb1ELb1ELi128EEEEEEEEEvNT_6ParamsE --------------------------
	.section	.nv.constant0._ZN7cutlass13device_kernelIN5flash19enable_sm80_to_sm89INS1_16FlashAttnFwdSm80INS1_25CollectiveMainloopFwdSm80ILi4ELi1ELb0EN4cute5tupleIJNS5_1CILi128EEENS7_ILi64EEES8_EEELi128ENS_6half_tEfNS_4arch4Sm80ELb0ELb0ELb0ELb0ELb0ELb0ELb1ELb1EEENS1_21CollectiveEpilogueFwdINS6_IJS8_S8_S9_EEENS6_IJNS7_ILi1EEESH_SH_EEESB_SD_Li128ELb0ELb1ELb1ELb0EEENS1_19SingleTileSchedulerILb0ELb1ELb1ELi128EEEEEEEEEvNT_6ParamsE,"a",@progbits
	.sectionflags	@""
	.align	4
.nv.constant0._ZN7cutlass13device_kernelIN5flash19enable_sm80_to_sm89INS1_16FlashAttnFwdSm80INS1_25CollectiveMainloopFwdSm80ILi4ELi1ELb0EN4cute5tupleIJNS5_1CILi128EEENS7_ILi64EEES8_EEELi128ENS_6half_tEfNS_4arch4Sm80ELb0ELb0ELb0ELb0ELb0ELb0ELb1ELb1EEENS1_21CollectiveEpilogueFwdINS6_IJS8_S8_S9_EEENS6_IJNS7_ILi1EEESH_SH_EEESB_SD_Li128ELb0ELb1ELb1ELb0EEENS1_19SingleTileSchedulerILb0ELb1ELb1ELi128EEEEEEEEEvNT_6ParamsE:
	.zero		1576


//--------------------- .nv.constant0._ZN7cutlass13device_kernelIN5flash19enable_sm80_to_sm89INS1_16FlashAttnFwdSm80INS1_25CollectiveMainloopFwdSm80ILi8ELi1ELb1EN4cute5tupleIJNS5_1CILi128EEENS7_ILi112EEES8_EEELi128ENS_6half_tEfNS_4arch4Sm80ELb0ELb0ELb0ELb1ELb0ELb0ELb1ELb1EEENS1_21CollectiveEpilogueFwdINS6_IJS8_S8_S9_EEENS6_IJNS7_ILi1EEESH_SH_EEESB_SD_Li256ELb1ELb1ELb1ELb0EEENS1_36VarlenDynamicPersistentTileSchedulerILi128ELi112ELi256ELi256ELb1ELb1ELb0ELb0ELb1ELb1EEEEEEEEEvNT_6ParamsE --------------------------
	.section	.nv.constant0._ZN7cutlass13device_kernelIN5flash19enable_sm80_to_sm89INS1_16FlashAttnFwdSm80INS1_25CollectiveMainloopFwdSm80ILi8ELi1ELb1EN4cute5tupleIJNS5_1CILi128EEENS7_ILi112EEES8_EEELi128ENS_6half_tEfNS_4arch4Sm80ELb0ELb0ELb0ELb1ELb0ELb0ELb1ELb1EEENS1_21CollectiveEpilogueFwdINS6_IJS8_S8_S9_EEENS6_IJNS7_ILi1EEESH_SH_EEESB_SD_Li256ELb1ELb1ELb1ELb0EEENS1_36VarlenDynamicPersistentTileSchedulerILi128ELi112ELi256ELi256ELb1ELb1ELb0ELb0ELb1ELb1EEEEEEEEEvNT_6ParamsE,"a",@progbits
	.sectionflags	@""
	.align	4
.nv.constant0._ZN7cutlass13device_kernelIN5flash19enable_sm80_to_sm89INS1_16FlashAttnFwdSm80INS1_25CollectiveMainloopFwdSm80ILi8ELi1ELb1EN4cute5tupleIJNS5_1CILi128EEENS7_ILi112EEES8_EEELi128ENS_6half_tEfNS_4arch4Sm80ELb0ELb0ELb0ELb1ELb0ELb0ELb1ELb1EEENS1_21CollectiveEpilogueFwdINS6_IJS8_S8_S9_EEENS6_IJNS7_ILi1EEESH_SH_EEESB_SD_Li256ELb1ELb1ELb1ELb0EEENS1_36VarlenDynamicPersistentTileSchedulerILi128ELi112ELi256ELi256ELb1ELb1ELb0ELb0ELb1ELb1EEEEEEEEEvNT_6ParamsE:
	.zero		1608


//--------------------- .nv.constant0._ZN7cutlass13device_kernelIN5flash19enable_sm80_to_sm89INS1_16FlashAttnFwdSm80INS1_25CollectiveMainloopFwdSm80ILi8ELi1ELb1EN4cute5tupleIJNS5_1CILi128EEENS7_ILi112EEES8_EEELi128ENS_6half_tEfNS_4arch4Sm80ELb0ELb0ELb0ELb1ELb0ELb1ELb1ELb1EEENS1_21CollectiveEpilogueFwdINS6_IJS8_S8_S9_EEENS6_IJNS7_ILi1EEESH_SH_EEESB_SD_Li256ELb1ELb1ELb1ELb0EEENS1_36VarlenDynamicPersistentTileSchedulerILi128ELi112ELi256ELi256ELb1ELb1ELb0ELb0ELb1ELb1EEEEEEEEEvNT_6ParamsE --------------------------
	.section	.nv.constant0._ZN7cutlass13device_kernelIN5flash19enable_sm80_to_sm89INS1_16FlashAttnFwdSm80INS1_25CollectiveMainloopFwdSm80ILi8ELi1ELb1EN4cute5tupleIJNS5_1CILi128EEENS7_ILi112EEES8_EEELi128ENS_6half_tEfNS_4arch4Sm80ELb0ELb0ELb0ELb1ELb0ELb1ELb1ELb1EEENS1_21CollectiveEpilogueFwdINS6_IJS8_S8_S9_EEENS6_IJNS7_ILi1EEESH_SH_EEESB_SD_Li256ELb1ELb1ELb1ELb0EEENS1_36VarlenDynamicPersistentTileSchedulerILi128ELi112ELi256ELi256ELb1ELb1ELb0ELb0ELb1ELb1EEEEEEEEEvNT_6ParamsE,"a",@progbits
	.sectionflags	@""
	.align	4
.nv.constant0._ZN7cutlass13device_kernelIN5flash19enable_sm80_to_sm89INS1_16FlashAttnFwdSm80INS1_25CollectiveMainloopFwdSm80ILi8ELi1ELb1EN4cute5tupleIJNS5_1CILi128EEENS7_ILi112EEES8_EEELi128ENS_6half_tEfNS_4arch4Sm80ELb0ELb0ELb0ELb1ELb0ELb1ELb1ELb1EEENS1_21CollectiveEpilogueFwdINS6_IJS8_S8_S9_EEENS6_IJNS7_ILi1EEESH_SH_EEESB_SD_Li256ELb1ELb1ELb1ELb0EEENS1_36VarlenDynamicPersistentTileSchedulerILi128ELi112ELi256ELi256ELb1ELb1ELb0ELb0ELb1ELb1EEEEEEEEEvNT_6ParamsE:
	.zero		1608


//--------------------- .nv.constant0._ZN7cutlass13device_kernelIN5flash19enable_sm80_to_sm89INS1_16FlashAttnFwdSm80INS1_25CollectiveMainloopFwdSm80ILi4ELi1ELb0EN4cute5tupleIJNS5_1CILi128EEENS7_ILi48EEES8_EEELi128ENS_6half_tEfNS_4arch4Sm80ELb0ELb1ELb0ELb0ELb0ELb0ELb1ELb1EEENS1_21CollectiveEpilogueFwdINS6_IJS8_S8_S9_EEENS6_IJNS7_ILi1EEESH_SH_EEESB_SD_Li128ELb0ELb1ELb1ELb0EEENS1_19SingleTileSchedulerILb0ELb1ELb1ELi128EEEEEEEEEvNT_6ParamsE --------------------------
	.section	.nv.constant0._ZN7cutlass13device_kernelIN5flash19enable_sm80_to_sm89INS1_16FlashAttnFwdSm80INS1_25CollectiveMainloopFwdSm80ILi4ELi1ELb0EN4cute5tupleIJNS5_1CILi128EEENS7_ILi48EEES8_EEELi128ENS_6half_tEfNS_4arch4Sm80ELb0ELb1ELb0ELb0ELb0ELb0ELb1ELb1EEENS1_21CollectiveEpilogueFwdINS6_IJS8_S8_S9_EEENS6_IJNS7_ILi1EEESH_SH_EEESB_SD_Li128ELb0ELb1ELb1ELb0EEENS1_19SingleTileSchedulerILb0ELb1ELb1ELi128EEEEEEEEEvNT_6ParamsE,"a",@progbits
	.sectionflags	@""
	.align	4
.nv.constant0._ZN7cutlass13device_kernelIN5flash19enable_sm80_to_sm89INS1_16FlashAttnFwdSm80INS1_25CollectiveMainloopFwdSm80ILi4ELi1ELb0EN4cute5tupleIJNS5_1CILi128EEENS7_ILi48EEES8_EEELi128ENS_6half_tEfNS_4arch4Sm80ELb0ELb1ELb0ELb0ELb0ELb0ELb1ELb1EEENS1_21CollectiveEpilogueFwdINS6_IJS8_S8_S9_EEENS6_IJNS7_ILi1EEESH_SH_EEESB_SD_Li128ELb0ELb1ELb1ELb0EEENS1_19SingleTileSchedulerILb0ELb1ELb1ELi128EEEEEEEEEvNT_6ParamsE:
	.zero		1576


//--------------------- .nv.constant0._ZN7cutlass13device_kernelIN5flash19enable_sm80_to_sm89INS1_16FlashAttnFwdSm80INS1_25CollectiveMainloopFwdSm80ILi8ELi1ELb1EN4cute5tupleIJNS5_1CILi128EEENS7_ILi96EEES8_EEELi128ENS_6half_tEfNS_4arch4Sm80ELb0ELb1ELb0ELb1ELb0ELb0ELb1ELb1EEENS1_21CollectiveEpilogueFwdINS6_IJS8_S8_S9_EEENS6_IJNS7_ILi1EEESH_SH_EEESB_SD_Li256ELb1ELb1ELb1ELb0EEENS1_36VarlenDynamicPersistentTileSchedulerILi128ELi96ELi256ELi256ELb1ELb1ELb0ELb1ELb0ELb1EEEEEEEEEvNT_6ParamsE --------------------------
	.section	.nv.constant0._ZN7cutlass13device_kernelIN5flash19enable_sm80_to_sm89INS1_16FlashAttnFwdSm80INS1_25CollectiveMainloopFwdSm80ILi8ELi1ELb1EN4cute5tupleIJNS5_1CILi128EEENS7_ILi96EEES8_EEELi128ENS_6half_tEfNS_4arch4Sm80ELb0ELb1ELb0ELb1ELb0ELb0ELb1ELb1EEENS1_21CollectiveEpilogueFwdINS6_IJS8_S8_S9_EEENS6_IJNS7_ILi1EEESH_SH_EEESB_SD_Li256ELb1ELb1ELb1ELb0EEENS1_36VarlenDynamicPersistentTileSchedulerILi128ELi96ELi256ELi256ELb1ELb1ELb0ELb1ELb0ELb1EEEEEEEEEvNT_6ParamsE,"a",@progbits
	.sectionflags	@""
	.align	4
.nv.constant0._ZN7cutlass13device_kernelIN5flash19enable_sm80_to_sm89INS1_16FlashAttnFwdSm80INS1_25CollectiveMainloopFwdSm80ILi8ELi1ELb1EN4cute5tupleIJNS5_1CILi128EEENS7_ILi96EEES8_EEELi128ENS_6half_tEfNS_4arch4Sm80ELb0ELb1ELb0ELb1ELb0ELb0ELb1ELb1EEENS1_21CollectiveEpilogueFwdINS6_IJS8_S8_S9_EEENS6_IJNS7_ILi1EEESH_SH_EEESB_SD_Li256ELb1ELb1ELb1ELb0EEENS1_36VarlenDynamicPersistentTileSchedulerILi128ELi96ELi256ELi256ELb1ELb1ELb0ELb1ELb0ELb1EEEEEEEEEvNT_6ParamsE:
	.zero		1608


//--------------------- .nv.constant0._ZN7cutlass13device_kernelIN5flash19enable_sm80_to_sm89INS1_16FlashAttnFwdSm80INS1_25CollectiveMainloopFwdSm80ILi8ELi1ELb1EN4cute5tupleIJNS5_1CILi128EEENS7_ILi96EEES8_EEELi128ENS_6half_tEfNS_4arch4Sm80ELb0ELb1ELb0ELb1ELb0ELb1ELb1ELb1EEENS1_21CollectiveEpilogueFwdINS6_IJS8_S8_S9_EEENS6_IJNS7_ILi1EEESH_SH_EEESB_SD_Li256ELb1ELb1ELb1ELb0EEENS1_36VarlenDynamicPersistentTileSchedulerILi128ELi96ELi256ELi256ELb1ELb1ELb0ELb1ELb0ELb1EEEEEEEEEvNT_6ParamsE --------------------------
	.section	.nv.constant0._ZN7cutlass13device_kernelIN5flash19enable_sm80_to_sm89INS1_16FlashAttnFwdSm80INS1_25CollectiveMainloopFwdSm80ILi8ELi1ELb1EN4cute5tupleIJNS5_1CILi128EEENS7_ILi96EEES8_EEELi128ENS_6half_tEfNS_4arch4Sm80ELb0ELb1ELb0ELb1ELb0ELb1ELb1ELb1EEENS1_21CollectiveEpilogueFwdINS6_IJS8_S8_S9_EEENS6_IJNS7_ILi1EEESH_SH_EEESB_SD_Li256ELb1ELb1ELb1ELb0EEENS1_36VarlenDynamicPersistentTileSchedulerILi128ELi96ELi256ELi256ELb1ELb1ELb0ELb1ELb0ELb1EEEEEEEEEvNT_6ParamsE,"a",@progbits
	.sectionflags	@""
	.align	4
.nv.constant0._ZN7cutlass13device_kernelIN5flash19enable_sm80_to_sm89INS1_16FlashAttnFwdSm80INS1_25CollectiveMainloopFwdSm80ILi8ELi1ELb1EN4cute5tupleIJNS5_1CILi128EEENS7_ILi96EEES8_EEELi128ENS_6half_tEfNS_4arch4Sm80ELb0ELb1ELb0ELb1ELb0ELb1ELb1ELb1EEENS1_21CollectiveEpilogueFwdINS6_IJS8_S8_S9_EEENS6_IJNS7_ILi1EEESH_SH_EEESB_SD_Li256ELb1ELb1ELb1ELb0EEENS1_36VarlenDynamicPersistentTileSchedulerILi128ELi96ELi256ELi256ELb1ELb1ELb0ELb1ELb0ELb1EEEEEEEEEvNT_6ParamsE:
	.zero		1608


//--------------------- .nv.constant0._ZN7cutlass13device_kernelIN5flash19enable_sm80_to_sm89INS1_16FlashAttnFwdSm80INS1_25CollectiveMainloopFwdSm80ILi4ELi1ELb0EN4cute5tupleIJNS5_1CILi128EEENS7_ILi64EEES8_EEELi128ENS_6half_tEfNS_4arch4Sm80ELb1ELb0ELb0ELb0ELb0ELb0ELb1ELb1EEENS1_21CollectiveEpilogueFwdINS6_IJS8_S8_S9_EEENS6_IJNS7_ILi1EEESH_SH_EEESB_SD_Li128ELb0ELb1ELb1ELb0EEENS1_30DynamicPersistentTileSchedulerILi128ELi128ELb1ELb1ELb0EEEEEEEEEvNT_6ParamsE --------------------------
	.section	.nv.constant0._ZN7cutlass13device_kernelIN5flash19enable_sm80_to_sm89INS1_16FlashAttnFwdSm80INS1_25CollectiveMainloopFwdSm80ILi4ELi1ELb0EN4cute5tupleIJNS5_1CILi128EEENS7_ILi64EEES8_EEELi128ENS_6half_tEfNS_4arch4Sm80ELb1ELb0ELb0ELb0ELb0ELb0ELb1ELb1EEENS1_21CollectiveEpilogueFwdINS6_IJS8_S8_S9_EEENS6_IJNS7_ILi1EEESH_SH_EEESB_SD_Li128ELb0ELb1ELb1ELb0EEENS1_30DynamicPersistentTileSchedulerILi128ELi128ELb1ELb1ELb0EEEEEEEEEvNT_6ParamsE,"a",@progbits
	.sectionflags	@""
	.align	4
.nv.constant0._ZN7cutlass13device_kernelIN5flash19enable_sm80_to_sm89INS1_16FlashAttnFwdSm80INS1_25CollectiveMainloopFwdSm80ILi4ELi1ELb0EN4cute5tupleIJNS5_1CILi128EEENS7_ILi64EEES8_EEELi128ENS_6half_tEfNS_4arch4Sm80ELb1ELb0ELb0ELb0ELb0ELb0ELb1ELb1EEENS1_21CollectiveEpilogueFwdINS6_IJS8_S8_S9_EEENS6_IJNS7_ILi1EEESH_SH_EEESB_SD_Li128ELb0ELb1ELb1ELb0EEENS1_30DynamicPersistentTileSchedulerILi128ELi128ELb1ELb1ELb0EEEEEEEEEvNT_6ParamsE:
	.zero		1592


//--------------------- .nv.constant0._ZN7cutlass13device_kernelIN5flash19enable_sm80_to_sm89INS1_16FlashAttnFwdSm80INS1_25CollectiveMainloopFwdSm80ILi8ELi1ELb1EN4cute5tupleIJNS5_1CILi128EEENS7_ILi112EEES8_EEELi128ENS_6half_tEfNS_4arch4Sm80ELb1ELb0ELb0ELb1ELb0ELb0ELb1ELb1EEENS1_21CollectiveEpilogueFwdINS6_IJS8_S8_S9_EEENS6_IJNS7_ILi1EEESH_SH_EEESB_SD_Li256ELb1ELb1ELb1ELb0EEENS1_36VarlenDynamicPersistentTileSchedulerILi128ELi112ELi256ELi256ELb1ELb1ELb0ELb1ELb1ELb1EEEEEEEEEvNT_6ParamsE --------------------------
	.section	.nv.constant0._ZN7cutlass13device_kernelIN5flash19enable_sm80_to_sm89INS1_16FlashAttnFwdSm80INS1_25CollectiveMainloopFwdSm80ILi8ELi1ELb1EN4cute5tupleIJNS5_1CILi128EEENS7_ILi112EEES8_EEELi128ENS_6half_tEfNS_4arch4Sm80ELb1ELb0ELb0ELb1ELb0ELb0ELb1ELb1EEENS1_21CollectiveEpilogueFwdINS6_IJS8_S8_S9_EEENS6_IJNS7_ILi1EEESH_SH_EEESB_SD_Li256ELb1ELb1ELb1ELb0EEENS1_36VarlenDynamicPersistentTileSchedulerILi128ELi112ELi256ELi256ELb1ELb1ELb0ELb1ELb1ELb1EEEEEEEEEvNT_6ParamsE,"a",@progbits
	.sectionflags	@""
	.align	4
.nv.constant0._ZN7cutlass13device_kernelIN5flash19enable_sm80_to_sm89INS1_16FlashAttnFwdSm80INS1_25CollectiveMainloopFwdSm80ILi8ELi1ELb1EN4cute5tupleIJNS5_1CILi128EEENS7_ILi112EEES8_EEELi128ENS_6half_tEfNS_4arch4Sm80ELb1ELb0ELb0ELb1ELb0ELb0ELb1ELb1EEENS1_21CollectiveEpilogueFwdINS6_IJS8_S8_S9_EEENS6_IJNS7_ILi1EEESH_SH_EEESB_SD_Li256ELb1ELb1ELb1ELb0EEENS1_36VarlenDynamicPersistentTileSchedulerILi128ELi112ELi256ELi256ELb1ELb1ELb0ELb1ELb1ELb1EEEEEEEEEvNT_6ParamsE:
	.zero		1608


//--------------------- .nv.constant0._ZN7cutlass13device_kernelIN5flash19enable_sm80_to_sm89INS1_16FlashAttnFwdSm80INS1_25CollectiveMainloopFwdSm80ILi8ELi1ELb1EN4cute5tupleIJNS5_1CILi128EEENS7_ILi112EEES8_EEELi128ENS_6half_tEfNS_4arch4Sm80ELb1ELb0ELb0ELb1ELb0ELb1ELb1ELb1EEENS1_21CollectiveEpilogueFwdINS6_IJS8_S8_S9_EEENS6_IJNS7_ILi1EEESH_SH_EEESB_SD_Li256ELb1ELb1ELb1ELb0EEENS1_36VarlenDynamicPersistentTileSchedulerILi128ELi112ELi256ELi256ELb1ELb1ELb0ELb1ELb1ELb1EEEEEEEEEvNT_6ParamsE --------------------------
	.section	.nv.constant0._ZN7cutlass13device_kernelIN5flash19enable_sm80_to_sm89INS1_16FlashAttnFwdSm80INS1_25CollectiveMainloopFwdSm80ILi8ELi1ELb1EN4cute5tupleIJNS5_1CILi128EEENS7_ILi112EEES8_EEELi128ENS_6half_tEfNS_4arch4Sm80ELb1ELb0ELb0ELb1ELb0ELb1ELb1ELb1EEENS1_21CollectiveEpilogueFwdINS6_IJS8_S8_S9_EEENS6_IJNS7_ILi1EEESH_SH_EEESB_SD_Li256ELb1ELb1ELb1ELb0EEENS1_36VarlenDynamicPersistentTileSchedulerILi128ELi112ELi256ELi256ELb1ELb1ELb0ELb1ELb1ELb1EEEEEEEEEvNT_6ParamsE,"a",@progbits
	.sectionflags	@""
	.align	4
.nv.constant0._ZN7cutlass13device_kernelIN5flash19enable_sm80_to_sm89INS1_16FlashAttnFwdSm80INS1_25CollectiveMainloopFwdSm80ILi8ELi1ELb1EN4cute5tupleIJNS5_1CILi128EEENS7_ILi112EEES8_EEELi128ENS_6half_tEfNS_4arch4Sm80ELb1ELb0ELb0ELb1ELb0ELb1ELb1ELb1EEENS1_21CollectiveEpilogueFwdINS6_IJS8_S8_S9_EEENS6_IJNS7_ILi1EEESH_SH_EEESB_SD_Li256ELb1ELb1ELb1ELb0EEENS1_36VarlenDynamicPersistentTileSchedulerILi128ELi112ELi256ELi256ELb1ELb1ELb0ELb1ELb1ELb1EEEEEEEEEvNT_6ParamsE:
	.zero		1608


//--------------------- SYMBOLS --------------------------

	.type		.nv.reservedSmem.offset0,@object
	.size		.nv.reservedSmem.offset0,0x4
